def gluon_mma(
    a_ptr,
    b_ptr,
    c_ptr,
    M: gl.constexpr,
    N: gl.constexpr,
    K: gl.constexpr,
    BLK_A: gl.constexpr,
    BLK_B: gl.constexpr,
    SHARED_A: gl.constexpr,
    SHARED_B: gl.constexpr,
    ACC_LAYOUT: gl.constexpr,
    TMEM_LAYOUT: gl.constexpr,
    USE_TCGEN05: gl.constexpr,
    IS_ASYNC: gl.constexpr,
):
    offs_m = gl.arange(0, M, layout=gl.SliceLayout(1, BLK_A))
    offs_ka = gl.arange(0, K, layout=gl.SliceLayout(0, BLK_A))
    offs_kb = gl.arange(0, K, layout=gl.SliceLayout(1, BLK_B))
    offs_n = gl.arange(0, N, layout=gl.SliceLayout(0, BLK_B))
    a = gl.load(a_ptr + offs_m[:, None] * K + offs_ka[None, :])
    b = gl.load(b_ptr + offs_kb[:, None] * N + offs_n[None, :])
    a_smem = gl.allocate_shared_memory(a.dtype, [M, K], SHARED_A, a)
    b_smem = gl.allocate_shared_memory(b.dtype, [K, N], SHARED_B, b)

    if USE_TCGEN05:
        fence_async_shared()
        bar = gl.allocate_shared_memory(gl.int64, [1], mbarrier.MBarrierLayout())
        mbarrier.init(bar, count=1)
        acc_tmem = allocate_tensor_memory(gl.float32, [M, N], TMEM_LAYOUT)
        tcgen05_mma(a_smem, b_smem, acc_tmem, use_acc=False)
        tcgen05_commit(bar)
        mbarrier.wait(bar, phase=0)
        mbarrier.invalidate(bar)
        acc = acc_tmem.load(ACC_LAYOUT)
    else:
        acc = gl.zeros([M, N], dtype=gl.float32, layout=ACC_LAYOUT)
        acc = hopper.warpgroup_mma(a_smem, b_smem, acc, is_async=IS_ASYNC)
        if IS_ASYNC:
            acc = hopper.warpgroup_mma_wait(num_outstanding=0, deps=[acc])

    out_layout: gl.constexpr = gl.BlockedLayout(
        [1, 1], [1, 32], [gl.num_warps(), 1], [1, 0]
    )
    acc = gl.convert_layout(acc, out_layout)
    offs_cm = gl.arange(0, M, layout=gl.SliceLayout(1, out_layout))
    offs_cn = gl.arange(0, N, layout=gl.SliceLayout(0, out_layout))
    gl.store(c_ptr + offs_cm[:, None] * N + offs_cn[None, :], acc)

# config = {"BLOCK_K": 16, "BLOCK_M": 256, "BLOCK_N": 128, "arch": "sm_100", "dtype": "bf16", "is_async": 1, "num_warps": 4}
# arch = sm_100


// ===== COMPILED SASS (sm_100a) =====

	.target	sm_100a

	.elftype	@"ET_EXEC"


//--------------------- .note.nv.tkinfo           --------------------------
	.section	.note.nv.tkinfo,"",@"SHT_NOTE"
	.sectionflags	@"SHF_NOTE_NV_TKINFO"
	.tkinfo
        /*0018*/ 	.word	0x00000081
        /*0030*/ 	.string	""
        /*0030*/ 	.string	"ptxas-blackwell"
        /*0030*/ 	.string	"Cuda compilation tools, release 12.9, V12.9.86"
        /*0030*/ 	.string	"Build cuda_12.9.r12.9/compiler.36037853_0"
        /*0030*/ 	.string	"-v  -suppress-debug-info  -lineinfo  -arch sm_100a "



//--------------------- .note.nv.cuver            --------------------------
	.section	.note.nv.cuver,"",@"SHT_NOTE"
	.sectionflags	@"SHF_NOTE_NV_CUVER"
        /*0018*/ 	.short	0x0001
        /*001a*/ 	.short	0x0064
        /*001c*/ 	.short	0x0001
        /*001e*/ 	.short	0x0000
        /*0020*/ 	.short	0x0001
        /*0022*/ 	.short	0x0000


//--------------------- .nv.info                  --------------------------
	.section	.nv.info,"",@"SHT_CUDA_INFO"
	.align	4


	//----- nvinfo : EIATTR_REGCOUNT
	.align		4
        /*0000*/ 	.byte	0x04, 0x2f
        /*0002*/ 	.short	(.L_4 - .L_3)
	.align		4
.L_3:
        /*0004*/ 	.word	index@(gluon_mma)
        /*0008*/ 	.word	0x000000a8


	//----- nvinfo : EIATTR_FRAME_SIZE
	.align		4
.L_4:
        /*000c*/ 	.byte	0x04, 0x11
        /*000e*/ 	.short	(.L_6 - .L_5)
	.align		4
.L_5:
        /*0010*/ 	.word	index@($__internal_2_$__cuda_sm10x_tcgen05_guardrail_trap_unallocated_columns_being_dealloced)
        /*0014*/ 	.word	0x00000918


	//----- nvinfo : EIATTR_FRAME_SIZE
	.align		4
.L_6:
        /*0018*/ 	.byte	0x04, 0x11
        /*001a*/ 	.short	(.L_8 - .L_7)
	.align		4
.L_7:
        /*001c*/ 	.word	index@($__internal_1_$__cuda_sm10x_tcgen05_guardrail_trap_phase_invalid_during_alloc)
        /*0020*/ 	.word	0x00000918


	//----- nvinfo : EIATTR_FRAME_SIZE
	.align		4
.L_8:
        /*0024*/ 	.byte	0x04, 0x11
        /*0026*/ 	.short	(.L_10 - .L_9)
	.align		4
.L_9:
        /*0028*/ 	.word	index@($__internal_0_$__cuda_sm10x_tcgen05_guardrail_trap_col_being_dealloced_not_returned_by_alloc)
        /*002c*/ 	.word	0x00000918


	//----- nvinfo : EIATTR_FRAME_SIZE
	.align		4
.L_10:
        /*0030*/ 	.byte	0x04, 0x11
        /*0032*/ 	.short	(.L_12 - .L_11)
	.align		4
.L_11:
        /*0034*/ 	.word	index@(gluon_mma)
        /*0038*/ 	.word	0x00000918


	//----- nvinfo : EIATTR_MIN_STACK_SIZE
	.align		4
.L_12:
        /*003c*/ 	.byte	0x04, 0x12
        /*003e*/ 	.short	(.L_14 - .L_13)
	.align		4
.L_13:
        /*0040*/ 	.word	index@(gluon_mma)
        /*0044*/ 	.word	0x00000918
.L_14:


//--------------------- .nv.info.gluon_mma        --------------------------
	.section	.nv.info.gluon_mma,"",@"SHT_CUDA_INFO"
	.sectionflags	@""
	.align	4


	//----- nvinfo : EIATTR_CUDA_API_VERSION
	.align		4
        /*0000*/ 	.byte	0x04, 0x37
        /*0002*/ 	.short	(.L_16 - .L_15)
.L_15:
        /*0004*/ 	.word	0x00000081


	//----- nvinfo : EIATTR_KPARAM_INFO
	.align		4
.L_16:
        /*0008*/ 	.byte	0x04, 0x17
        /*000a*/ 	.short	(.L_18 - .L_17)
.L_17:
        /*000c*/ 	.word	0x00000000
        /*0010*/ 	.short	0x0004
        /*0012*/ 	.short	0x0020
        /*0014*/ 	.byte	0x00, 0xf4, 0x21, 0x00


	//----- nvinfo : EIATTR_KPARAM_INFO
	.align		4
.L_18:
        /*0018*/ 	.byte	0x04, 0x17
        /*001a*/ 	.short	(.L_20 - .L_19)
.L_19:
        /*001c*/ 	.word	0x00000000
        /*0020*/ 	.short	0x0003
        /*0022*/ 	.short	0x0018
        /*0024*/ 	.byte	0x00, 0xf4, 0x21, 0x00


	//----- nvinfo : EIATTR_KPARAM_INFO
	.align		4
.L_20:
        /*0028*/ 	.byte	0x04, 0x17
        /*002a*/ 	.short	(.L_22 - .L_21)
.L_21:
        /*002c*/ 	.word	0x00000000
        /*0030*/ 	.short	0x0002
        /*0032*/ 	.short	0x0010
        /*0034*/ 	.byte	0x00, 0xf4, 0x21, 0x00


	//----- nvinfo : EIATTR_KPARAM_INFO
	.align		4
.L_22:
        /*0038*/ 	.byte	0x04, 0x17
        /*003a*/ 	.short	(.L_24 - .L_23)
.L_23:
        /*003c*/ 	.word	0x00000000
        /*0040*/ 	.short	0x0001
        /*0042*/ 	.short	0x0008
        /*0044*/ 	.byte	0x00, 0xf4, 0x21, 0x00


	//----- nvinfo : EIATTR_KPARAM_INFO
	.align		4
.L_24:
        /*0048*/ 	.byte	0x04, 0x17
        /*004a*/ 	.short	(.L_26 - .L_25)
.L_25:
        /*004c*/ 	.word	0x00000000
        /*0050*/ 	.short	0x0000
        /*0052*/ 	.short	0x0000
        /*0054*/ 	.byte	0x00, 0xf4, 0x21, 0x00


	//----- nvinfo : EIATTR_AT_ENTRY_FRAGMENTS
	.align		4
.L_26:
        /*0058*/ 	.byte	0x04, 0x4f
        /*005a*/ 	.short	(.L_28 - .L_27)


	//   ....[0]....
.L_27:
        /*005c*/ 	.word	0x00000004


	//----- nvinfo : EIATTR_RESERVED_SMEM_USED
	.align		4
.L_28:
        /*0060*/ 	.byte	0x01, 0x41
	.zero		2


	//----- nvinfo : EIATTR_SPARSE_MMA_MASK
	.align		4
        /*0064*/ 	.byte	0x03, 0x50
        /*0066*/ 	.short	0x0000


	//----- nvinfo : EIATTR_TCGEN05_1CTA_USED
	.align		4
        /*0068*/ 	.byte	0x01, 0x51
	.zero		2


	//----- nvinfo : EIATTR_MAXREG_COUNT
	.align		4
        /*006c*/ 	.byte	0x03, 0x1b
        /*006e*/ 	.short	0x00ff


	//----- nvinfo : EIATTR_NUM_BARRIERS
	.align		4
        /*0070*/ 	.byte	0x02, 0x4c
        /*0072*/ 	.byte	0x01
	.zero		1


	//----- nvinfo : EIATTR_ANNOTATIONS
	.align		4
        /*0074*/ 	.byte	0x04, 0x55
        /*0076*/ 	.short	(.L_30 - .L_29)


	//   ....[0]....
.L_29:
        /*0078*/ 	.word	0x00000001
        /*007c*/ 	.byte	0x50, 0x15, 0x00, 0x00, 0x01, 0x00, 0x00, 0x00, 0x70, 0x15, 0x00, 0x00, 0x01, 0x00, 0x00, 0x00
        /* <DEDUP_REMOVED lines=349> */
        /*165c*/ 	.byte	0x40, 0x90, 0x00, 0x00, 0x01, 0x00, 0x00, 0x00, 0x90, 0x90, 0x00, 0x00


	//----- nvinfo : EIATTR_INT_WARP_WIDE_INSTR_OFFSETS
	.align		4
.L_30:
        /*1668*/ 	.byte	0x04, 0x31
        /*166a*/ 	.short	(.L_32 - .L_31)


	//   ....[0]....
.L_31:
        /*166c*/ 	.word	0x00002060


	//   ....[1]....
        /*1670*/ 	.word	0x00002070


	//   ....[2]....
        /*1674*/ 	.word	0x000027e0


	//   ....[3]....
        /*1678*/ 	.word	0x000027f0


	//   ....[4]....
        /*167c*/ 	.word	0x00009410


	//   ....[5]....
        /*1680*/ 	.word	0x00009460


	//----- nvinfo : EIATTR_COOP_GROUP_MASK_REGIDS
	.align		4
.L_32:
        /*1684*/ 	.byte	0x04, 0x29
        /*1686*/ 	.short	(.L_34 - .L_33)


	//   ....[0]....
.L_33:
        /*1688*/ 	.word	0xffffffff


	//   ....[1]....
        /*168c*/ 	.word	0xffffffff


	//   ....[2]....
        /*1690*/ 	.word	0xffffffff


	//   ....[3]....
        /*1694*/ 	.word	0xffffffff


	//----- nvinfo : EIATTR_COOP_GROUP_INSTR_OFFSETS
	.align		4
.L_34:
        /*1698*/ 	.byte	0x04, 0x28
        /*169a*/ 	.short	(.L_36 - .L_35)


	//   ....[0]....
.L_35:
        /*169c*/ 	.word	0x00000060


	//   ....[1]....
        /*16a0*/ 	.word	0x00000320


	//   ....[2]....
        /*16a4*/ 	.word	0x000092a0


	//   ....[3]....
        /*16a8*/ 	.word	0x00009510


	//----- nvinfo : EIATTR_VRC_CTA_INIT_COUNT
	.align		4
.L_36:
        /*16ac*/ 	.byte	0x02, 0x4a
        /*16ae*/ 	.byte	0x80
	.zero		1


	//----- nvinfo : EIATTR_MBARRIER_INSTR_OFFSETS
	.align		4
        /*16b0*/ 	.byte	0x04, 0x39
        /*16b2*/ 	.short	(.L_38 - .L_37)


	//   ....[0]....
.L_37:
        /*16b4*/ 	.word	0x000025c0
        /*16b8*/ 	.word	0x000000ff
        /*16bc*/ 	.word	0x00003000
        /*16c0*/ 	.short	0x0100
        /*16c2*/ 	.byte	0x15
	.zero		1


	//   ....[1]....
        /*16c4*/ 	.word	0x000028b0
        /*16c8*/ 	.word	0x000000ff
        /*16cc*/ 	.word	0x00003000
        /*16d0*/ 	.short	0x010a
        /*16d2*/ 	.byte	0x15
	.zero		1


	//   ....[2]....
        /*16d4*/ 	.word	0x00002a20
        /*16d8*/ 	.word	0x000000ff
        /*16dc*/ 	.word	0x00003000
        /*16e0*/ 	.short	0x0108
        /*16e2*/ 	.byte	0x15
	.zero		1


	//   ....[3]....
        /*16e4*/ 	.word	0x00009530
        /*16e8*/ 	.word	0x000000ff
        /*16ec*/ 	.word	0x00003000
        /*16f0*/ 	.short	0x010a
        /*16f2*/ 	.byte	0x15
	.zero		1


	//----- nvinfo : EIATTR_NUM_MBARRIERS
	.align		4
.L_38:
        /*16f4*/ 	.byte	0x03, 0x38
        /*16f6*/ 	.short	0x0001


	//----- nvinfo : EIATTR_EXIT_INSTR_OFFSETS
	.align		4
        /*16f8*/ 	.byte	0x04, 0x1c
        /*16fa*/ 	.short	(.L_40 - .L_39)


	//   ....[0]....
.L_39:
        /*16fc*/ 	.word	0x00009520


	//----- nvinfo : EIATTR_REQNTID
	.align		4
.L_40:
        /*1700*/ 	.byte	0x04, 0x10
        /*1702*/ 	.short	(.L_42 - .L_41)
.L_41:
        /*1704*/ 	.word	0x00000080
        /*1708*/ 	.word	0x00000001
        /*170c*/ 	.word	0x00000001


	//----- nvinfo : EIATTR_CRS_STACK_SIZE
	.align		4
.L_42:
        /*1710*/ 	.byte	0x04, 0x1e
        /*1712*/ 	.short	(.L_44 - .L_43)
.L_43:
        /*1714*/ 	.word	0x00000000


	//----- nvinfo : EIATTR_CBANK_PARAM_SIZE
	.align		4
.L_44:
        /*1718*/ 	.byte	0x03, 0x19
        /*171a*/ 	.short	0x0028


	//----- nvinfo : EIATTR_PARAM_CBANK
	.align		4
        /*171c*/ 	.byte	0x04, 0x0a
        /*171e*/ 	.short	(.L_46 - .L_45)
	.align		4
.L_45:
        /*1720*/ 	.word	index@(.nv.constant0.gluon_mma)
        /*1724*/ 	.short	0x0380
        /*1726*/ 	.short	0x0028


	//----- nvinfo : EIATTR_SW_WAR
	.align		4
.L_46:
        /*1728*/ 	.byte	0x04, 0x36
        /*172a*/ 	.short	(.L_48 - .L_47)
.L_47:
        /*172c*/ 	.word	0x00000008
.L_48:


//--------------------- .nv.compat                --------------------------
	.section	.nv.compat,"",@"SHT_CUDA_COMPAT_INFO"
	.align	4
        /*0000*/ 	.byte	0x02, 0x02, 0x02, 0x00, 0x02, 0x05, 0x05, 0x00, 0x02, 0x03, 0x00, 0x00, 0x02, 0x06, 0x01, 0x00


//--------------------- .nv.callgraph             --------------------------
	.section	.nv.callgraph,"",@"SHT_CUDA_CALLGRAPH"
	.align	4
	.sectionentsize	8
	.align		4
        /*0000*/ 	.word	0x00000000
	.align		4
        /*0004*/ 	.word	0xffffffff
	.align		4
        /*0008*/ 	.word	0x00000000
	.align		4
        /*000c*/ 	.word	0xfffffffe
	.align		4
        /*0010*/ 	.word	0x00000000
	.align		4
        /*0014*/ 	.word	0xfffffffd
	.align		4
        /*0018*/ 	.word	0x00000000
	.align		4
        /*001c*/ 	.word	0xfffffffc


//--------------------- .text.gluon_mma           --------------------------
	.section	.text.gluon_mma,"ax",@progbits
	.align	128
        .global         gluon_mma
        .type           gluon_mma,@function
        .size           gluon_mma,(.L_x_15 - gluon_mma)
        .other          gluon_mma,@"STO_CUDA_ENTRY STV_DEFAULT"
gluon_mma:
.text.gluon_mma:
[----:B------:R-:W0:Y:S01]  /*0000*/  LDC R1, c[0x0][0x37c] ;  /* 0x0000df00ff017b82 */ /* 0x000e220000000800 */
[----:B------:R-:W1:Y:S01]  /*0010*/  S2R R0, SR_TID.X ;  /* 0x0000000000007919 */ /* 0x000e620000002100 */
[----:B0-----:R-:W-:Y:S01]  /*0020*/  VIADD R1, R1, 0xfffff6e8 ;  /* 0xfffff6e801017836 */ /* 0x001fe20000000000 */
[----:B-1----:R-:W-:-:S13]  /*0030*/  ISETP.GE.U32.AND P1, PT, R0, 0x20, PT ;  /* 0x000000200000780c */ /* 0x002fda0003f26070 */
[----:B------:R-:W-:Y:S05]  /*0040*/  @P1 BRA `(.L_x_0) ;  /* 0x0000000000b81947 */ /* 0x000fea0003800000 */
[----:B------:R-:W0:Y:S01]  /*0050*/  S2UR UR6, SR_CgaCtaId ;  /* 0x00000000000679c3 */ /* 0x000e220000008800 */
[----:B------:R-:W-:Y:S01]  /*0060*/  NOP ;  /* 0x0000000000007918 */ /* 0x000fe20000000000 */
[----:B------:R-:W-:Y:S02]  /*0070*/  UMOV UR4, 0x40 ;  /* 0x0000004000047882 */ /* 0x000fe40000000000 */
[----:B0-----:R-:W-:-:S09]  /*0080*/  ULEA UR4, UR6, UR4, 0x18 ;  /* 0x0000000406047291 */ /* 0x001fd2000f8ec0ff */
[----:B------:R-:W0:Y:S01]  /*0090*/  LDS.U8 R0, [UR4] ;  /* 0x00000004ff007984 */ /* 0x000e220008000000 */
[----:B------:R-:W-:Y:S02]  /*00a0*/  UMOV UR4, 0x400 ;  /* 0x0000040000047882 */ /* 0x000fe40000000000 */
[----:B------:R-:W-:Y:S01]  /*00b0*/  ULEA UR4, UR6, UR4, 0x18 ;  /* 0x0000000406047291 */ /* 0x000fe2000f8ec0ff */
[----:B0-----:R-:W-:-:S13]  /*00c0*/  ISETP.NE.AND P0, PT, R0, RZ, PT ;  /* 0x000000ff0000720c */ /* 0x001fda0003f05270 */
[----:B------:R-:W-:Y:S05]  /*00d0*/  @P0 BRA `(.L_x_1) ;  /* 0x00000000007c0947 */ /* 0x000fea0003800000 */
[----:B------:R-:W-:-:S13]  /*00e0*/  ELECT P0, URZ, PT ;  /* 0x0000000000ff782f */ /* 0x000fda0003800000 */
[----:B------:R-:W-:Y:S05]  /*00f0*/  @!P0 BRA `(.L_x_2) ;  /* 0x0000000000848947 */ /* 0x000fea0003800000 */
[----:B------:R-:W-:Y:S01]  /*0100*/  UMOV UR5, 0x8 ;  /* 0x0000000800057882 */ /* 0x000fe20000000000 */
[----:B------:R-:W-:Y:S02]  /*0110*/  IMAD.MOV.U32 R4, RZ, RZ, 0x1 ;  /* 0x00000001ff047424 */ /* 0x000fe400078e00ff */
[----:B------:R-:W-:Y:S02]  /*0120*/  IMAD.MOV.U32 R5, RZ, RZ, 0xff ;  /* 0x000000ffff057424 */ /* 0x000fe400078e00ff */
[----:B------:R-:W-:Y:S04]  /*0130*/  DEPBAR.LE SB0, 0x36 ;  /* 0x00008d800000791a */ /* 0x000fe80000000000 */
[----:B------:R-:W0:Y:S02]  /*0140*/  UTCATOMSWS.FIND_AND_SET.ALIGN UP0, UR5, UR5 ;  /* 0x00000005000575e3 */ /* 0x000e240008000800 */
[----:B0-----:R-:W-:-:S04]  /*0150*/  PLOP3.LUT P0, PT, PT, PT, UP0, 0x80, 0x8 ;  /* 0x000000000008781c */ /* 0x001fc80003f0f008 */
[----:B------:R-:W-:-:S04]  /*0160*/  SEL R0, RZ, 0xffffffff, !P0 ;  /* 0xffffffffff007807 */ /* 0x000fc80004000000 */
[----:B------:R-:W-:Y:S01]  /*0170*/  ISETP.NE.AND P0, PT, R0, RZ, PT ;  /* 0x000000ff0000720c */ /* 0x000fe20003f05270 */
[----:B------:R-:W-:-:S12]  /*0180*/  IMAD.U32 R0, RZ, RZ, UR5 ;  /* 0x00000005ff007e24 */ /* 0x000fd8000f8e00ff */
[----:B------:R-:W-:Y:S05]  /*0190*/  @P0 BRA `(.L_x_3) ;  /* 0x0000000000240947 */ /* 0x000fea0003800000 */
.L_x_4:
[----:B------:R-:W-:Y:S05]  /*01a0*/  NANOSLEEP 0x64 ;  /* 0x000000640000795d */ /* 0x000fea0003800000 */
[----:B------:R-:W-:-:S05]  /*01b0*/  UMOV UR5, 0x8 ;  /* 0x0000000800057882 */ /* 0x000fca0000000000 */
[----:B------:R-:W-:Y:S04]  /*01c0*/  DEPBAR.LE SB0, 0x36 ;  /* 0x00008d800000791a */ /* 0x000fe80000000000 */
[----:B------:R-:W0:Y:S02]  /*01d0*/  UTCATOMSWS.FIND_AND_SET.ALIGN UP0, UR5, UR5 ;  /* 0x00000005000575e3 */ /* 0x000e240008000800 */
[----:B0-----:R-:W-:-:S04]  /*01e0*/  PLOP3.LUT P0, PT, PT, PT, UP0, 0x80, 0x8 ;  /* 0x000000000008781c */ /* 0x001fc80003f0f008 */
[----:B------:R-:W-:-:S04]  /*01f0*/  SEL R0, RZ, 0xffffffff, !P0 ;  /* 0xffffffffff007807 */ /* 0x000fc80004000000 */
[----:B------:R-:W-:Y:S01]  /*0200*/  ISETP.NE.AND P0, PT, R0, RZ, PT ;  /* 0x000000ff0000720c */ /* 0x000fe20003f05270 */
[----:B------:R-:W-:-:S12]  /*0210*/  IMAD.U32 R0, RZ, RZ, UR5 ;  /* 0x00000005ff007e24 */ /* 0x000fd8000f8e00ff */
[----:B------:R-:W-:Y:S05]  /*0220*/  @!P0 BRA `(.L_x_4) ;  /* 0xfffffffc00dc8947 */ /* 0x000fea000383ffff */
.L_x_3:
[C---:B------:R-:W-:Y:S01]  /*0230*/  VIADD R3, R0.reuse, 0x10 ;  /* 0x0000001000037836 */ /* 0x040fe20000000000 */
[----:B------:R-:W-:Y:S01]  /*0240*/  UMOV UR5, 0x50 ;  /* 0x0000005000057882 */ /* 0x000fe20000000000 */
[----:B------:R-:W-:Y:S01]  /*0250*/  SHF.L.U32 R2, R5, R0, RZ ;  /* 0x0000000005027219 */ /* 0x000fe200000006ff */
[----:B------:R-:W-:Y:S01]  /*0260*/  ULEA UR5, UR6, UR5, 0x18 ;  /* 0x0000000506057291 */ /* 0x000fe2000f8ec0ff */
[----:B------:R-:W-:Y:S01]  /*0270*/  IMAD.SHL.U32 R0, R0, 0x20, RZ ;  /* 0x0000002000007824 */ /* 0x000fe200078e00ff */
[----:B------:R-:W-:-:S04]  /*0280*/  SHF.L.U32 R3, R4, R3, RZ ;  /* 0x0000000304037219 */ /* 0x000fc800000006ff */
[----:B------:R-:W-:-:S05]  /*0290*/  LOP3.LUT R2, R3, R2, RZ, 0xfc, !PT ;  /* 0x0000000203027212 */ /* 0x000fca00078efcff */
[----:B------:R0:W-:Y:S04]  /*02a0*/  ATOMS.OR RZ, [UR5], R2 ;  /* 0x00000002ffff798c */ /* 0x0001e8000b000005 */
[----:B------:R0:W-:Y:S01]  /*02b0*/  STS [UR4], R0 ;  /* 0x00000000ff007988 */ /* 0x0001e20008000804 */
[----:B------:R-:W-:Y:S05]  /*02c0*/  BRA `(.L_x_2) ;  /* 0x0000000000107947 */ /* 0x000fea0003800000 */
.L_x_1:
[----:B------:R-:W-:Y:S01]  /*02d0*/  IMAD.MOV.U32 R0, RZ, RZ, -0x1 ;  /* 0xffffffffff007424 */ /* 0x000fe200078e00ff */
[----:B------:R-:W-:-:S04]  /*02e0*/  MOV R2, 0x310 ;  /* 0x0000031000027802 */ /* 0x000fc80000000f00 */
[----:B------:R0:W-:Y:S03]  /*02f0*/  STS [UR4], R0 ;  /* 0x00000000ff007988 */ /* 0x0001e60008000804 */
[----:B0-----:R-:W-:Y:S05]  /*0300*/  CALL.REL.NOINC `($__internal_1_$__cuda_sm10x_tcgen05_guardrail_trap_phase_invalid_during_alloc) ;  /* 0x0000009000a07944 */ /* 0x001fea0003c00000 */
.L_x_2:
[----:B------:R-:W-:Y:S05]  /*0310*/  WARPSYNC.ALL ;  /* 0x0000000000007948 */ /* 0x000fea0003800000 */
[----:B------:R-:W-:Y:S01]  /*0320*/  NOP ;  /* 0x0000000000007918 */ /* 0x000fe20000000000 */
.L_x_0:
[----:B0-----:R-:W0:Y:S01]  /*0330*/  S2R R2, SR_TID.X ;  /* 0x0000000000027919 */ /* 0x001e220000002100 */
[----:B------:R-:W1:Y:S01]  /*0340*/  LDC.64 R4, c[0x0][0x380] ;  /* 0x0000e000ff047b82 */ /* 0x000e620000000a00 */
[----:B------:R-:W-:Y:S01]  /*0350*/  UMOV UR21, 0x400 ;  /* 0x0000040000157882 */ /* 0x000fe20000000000 */
[----:B------:R-:W2:Y:S01]  /*0360*/  LDCU.64 UR24, c[0x0][0x358] ;  /* 0x00006b00ff1877ac */ /* 0x000ea20008000a00 */
[----:B------:R-:W3:Y:S05]  /*0370*/  S2R R123, SR_TID.X ;  /* 0x00000000007b7919 */ /* 0x000eea0000002100 */
[----:B------:R-:W4:Y:S01]  /*0380*/  S2UR UR20, SR_CgaCtaId ;  /* 0x00000000001479c3 */ /* 0x000f220000008800 */
[----:B0-----:R-:W-:Y:S01]  /*0390*/  SHF.R.U32.HI R6, RZ, 0x5, R2 ;  /* 0x00000005ff067819 */ /* 0x001fe20000011602 */
[----:B----4-:R-:W-:Y:S01]  /*03a0*/  ULEA UR21, UR20, UR21, 0x18 ;  /* 0x0000001514157291 */ /* 0x010fe2000f8ec0ff */
[----:B------:R-:W-:-:S02]  /*03b0*/  LOP3.LUT R0, R2, 0x60, RZ, 0xc0, !PT ;  /* 0x0000006002007812 */ /* 0x000fc400078ec0ff */
[----:B------:R-:W-:Y:S02]  /*03c0*/  SGXT.U32 R6, R6, 0x2 ;  /* 0x000000020606781a */ /* 0x000fe40000000000 */
[----:B------:R-:W-:Y:S02]  /*03d0*/  LOP3.LUT R151, R2, 0xf, RZ, 0xc0, !PT ;  /* 0x0000000f02977812 */ /* 0x000fe400078ec0ff */
[C---:B------:R-:W-:Y:S02]  /*03e0*/  LOP3.LUT R2, R6.reuse, 0x8, RZ, 0xfc, !PT ;  /* 0x0000000806027812 */ /* 0x040fe400078efcff */
[----:B------:R-:W-:Y:S02]  /*03f0*/  LOP3.LUT R16, R6, 0xfc, RZ, 0xfc, !PT ;  /* 0x000000fc06107812 */ /* 0x000fe400078efcff */
[-C--:B-1----:R-:W-:Y:S01]  /*0400*/  IADD3 R130, P0, PT, R0, R4.reuse, RZ ;  /* 0x0000000400827210 */ /* 0x082fe20007f1e0ff */
[----:B------:R-:W-:Y:S01]  /*0410*/  IMAD.SHL.U32 R28, R2, 0x10, RZ ;  /* 0x00000010021c7824 */ /* 0x000fe200078e00ff */
[----:B------:R-:W-:Y:S01]  /*0420*/  LOP3.LUT R19, R6, 0x10, RZ, 0xfc, !PT ;  /* 0x0000001006137812 */ /* 0x000fe200078efcff */
[----:B------:R-:W-:Y:S01]  /*0430*/  IMAD.SHL.U32 R149, R16, 0x10, RZ ;  /* 0x0000001010957824 */ /* 0x000fe200078e00ff */
[C---:B------:R-:W-:Y:S01]  /*0440*/  LOP3.LUT R18, R6.reuse, 0x18, RZ, 0xfc, !PT ;  /* 0x0000001806127812 */ /* 0x040fe200078efcff */
[----:B------:R-:W-:Y:S01]  /*0450*/  IMAD.X R131, RZ, RZ, R5, P0 ;  /* 0x000000ffff837224 */ /* 0x000fe200000e0605 */
[C---:B------:R-:W-:Y:S01]  /*0460*/  LOP3.LUT R20, R6.reuse, 0x20, RZ, 0xfc, !PT ;  /* 0x0000002006147812 */ /* 0x040fe200078efcff */
[----:B------:R-:W-:Y:S01]  /*0470*/  IMAD.SHL.U32 R30, R19, 0x10, RZ ;  /* 0x00000010131e7824 */ /* 0x000fe200078e00ff */
[----:B------:R-:W-:Y:S01]  /*0480*/  LOP3.LUT R22, R6, 0x28, RZ, 0xfc, !PT ;  /* 0x0000002806167812 */ /* 0x000fe200078efcff */
[----:B------:R-:W-:Y:S01]  /*0490*/  IMAD.SHL.U32 R32, R18, 0x10, RZ ;  /* 0x0000001012207824 */ /* 0x000fe200078e00ff */
[----:B------:R-:W-:Y:S01]  /*04a0*/  LOP3.LUT R34, R6, 0x38, RZ, 0xfc, !PT ;  /* 0x0000003806227812 */ /* 0x000fe200078efcff */
[----:B------:R-:W-:Y:S01]  /*04b0*/  IMAD.SHL.U32 R36, R20, 0x10, RZ ;  /* 0x0000001014247824 */ /* 0x000fe200078e00ff */
[-C--:B------:R-:W-:Y:S01]  /*04c0*/  LEA R16, P3, R2, R4.reuse, 0x5 ;  /* 0x0000000402107211 */ /* 0x080fe200078628ff */
[----:B------:R-:W-:Y:S01]  /*04d0*/  IMAD.SHL.U32 R38, R22, 0x10, RZ ;  /* 0x0000001016267824 */ /* 0x000fe200078e00ff */
[----:B------:R-:W-:Y:S01]  /*04e0*/  LOP3.LUT R31, R6, 0x48, RZ, 0xfc, !PT ;  /* 0x00000048061f7812 */ /* 0x000fe200078efcff */
[----:B------:R-:W-:Y:S01]  /*04f0*/  IMAD.SHL.U32 R42, R34, 0x10, RZ ;  /* 0x00000010222a7824 */ /* 0x000fe200078e00ff */
[C---:B------:R-:W-:Y:S01]  /*0500*/  LOP3.LUT R37, R6.reuse, 0x58, RZ, 0xfc, !PT ;  /* 0x0000005806257812 */ /* 0x040fe200078efcff */
[----:B------:R-:W-:Y:S01]  /*0510*/  IMAD.WIDE.U32 R130, R151, 0x2, R130 ;  /* 0x0000000297827825 */ /* 0x000fe200078e0082 */
[----:B------:R-:W-:Y:S01]  /*0520*/  LOP3.LUT R39, R6, 0x68, RZ, 0xfc, !PT ;  /* 0x0000006806277812 */ /* 0x000fe200078efcff */
[----:B------:R-:W-:Y:S01]  /*0530*/  BAR.SYNC.DEFER_BLOCKING 0x0 ;  /* 0x0000000000007b1d */ /* 0x000fe20000010000 */
[-C--:B------:R-:W-:Y:S01]  /*0540*/  LEA R24, P2, R19, R4.reuse, 0x5 ;  /* 0x0000000413187211 */ /* 0x080fe200078428ff */
[----:B------:R-:W-:Y:S01]  /*0550*/  IMAD.SHL.U32 R54, R31, 0x10, RZ ;  /* 0x000000101f367824 */ /* 0x000fe200078e00ff */
[-C--:B------:R-:W-:Y:S01]  /*0560*/  LEA R18, P0, R18, R4.reuse, 0x5 ;  /* 0x0000000412127211 */ /* 0x080fe200078028ff */
[----:B------:R-:W-:Y:S01]  /*0570*/  IMAD.SHL.U32 R72, R37, 0x10, RZ ;  /* 0x0000001025487824 */ /* 0x000fe200078e00ff */
[-C--:B------:R-:W-:Y:S01]  /*0580*/  LEA R20, P4, R20, R4.reuse, 0x5 ;  /* 0x0000000414147211 */ /* 0x080fe200078828ff */
[----:B------:R-:W-:Y:S01]  /*0590*/  IMAD.SHL.U32 R50, R39, 0x10, RZ ;  /* 0x0000001027327824 */ /* 0x000fe200078e00ff */
[----:B------:R-:W-:-:S02]  /*05a0*/  LEA R22, P6, R22, R4, 0x5 ;  /* 0x0000000416167211 */ /* 0x000fc400078c28ff */
[-C--:B------:R-:W-:Y:S02]  /*05b0*/  LEA.HI.X R17, R28, R5.reuse, RZ, 0x1, P3 ;  /* 0x000000051c117211 */ /* 0x080fe400018f0cff */
[----:B------:R-:W-:Y:S02]  /*05c0*/  LEA R34, P3, R34, R4, 0x5 ;  /* 0x0000000422227211 */ /* 0x000fe400078628ff */
[----:B------:R-:W-:Y:S02]  /*05d0*/  LOP3.LUT R159, R6, 0x88, RZ, 0xfc, !PT ;  /* 0x00000088069f7812 */ /* 0x000fe400078efcff */
[-C--:B------:R-:W-:Y:S02]  /*05e0*/  LEA.HI.X R25, R30, R5.reuse, RZ, 0x1, P2 ;  /* 0x000000051e197211 */ /* 0x080fe400010f0cff */
[-C--:B------:R-:W-:Y:S01]  /*05f0*/  LEA.HI.X R19, R32, R5.reuse, RZ, 0x1, P0 ;  /* 0x0000000520137211 */ /* 0x080fe200000f0cff */
[----:B------:R-:W-:Y:S01]  /*0600*/  IMAD.SHL.U32 R58, R159, 0x10, RZ ;  /* 0x000000109f3a7824 */ /* 0x000fe200078e00ff */
[----:B------:R-:W-:-:S02]  /*0610*/  LEA.HI.X R21, R36, R5, RZ, 0x1, P4 ;  /* 0x0000000524157211 */ /* 0x000fc400020f0cff */
[-C--:B------:R-:W-:Y:S02]  /*0620*/  LEA.HI.X R23, R38, R5.reuse, RZ, 0x1, P6 ;  /* 0x0000000526177211 */ /* 0x080fe400030f0cff */
[----:B------:R-:W-:Y:S02]  /*0630*/  LOP3.LUT R155, R6, 0x98, RZ, 0xfc, !PT ;  /* 0x00000098069b7812 */ /* 0x000fe400078efcff */
[-C--:B------:R-:W-:Y:S02]  /*0640*/  LEA R30, P0, R31, R4.reuse, 0x5 ;  /* 0x000000041f1e7211 */ /* 0x080fe400078028ff */
[-C--:B------:R-:W-:Y:S01]  /*0650*/  LEA R36, P6, R37, R4.reuse, 0x5 ;  /* 0x0000000425247211 */ /* 0x080fe200078c28ff */
[----:B------:R-:W-:Y:S01]  /*0660*/  IMAD.SHL.U32 R62, R155, 0x10, RZ ;  /* 0x000000109b3e7824 */ /* 0x000fe200078e00ff */
[----:B------:R-:W-:Y:S02]  /*0670*/  LEA.HI.X R35, R42, R5, RZ, 0x1, P3 ;  /* 0x000000052a237211 */ /* 0x000fe400018f0cff */
[----:B------:R-:W-:-:S02]  /*0680*/  LEA R38, P3, R39, R4, 0x5 ;  /* 0x0000000427267211 */ /* 0x000fc400078628ff */
[C---:B------:R-:W-:Y:S02]  /*0690*/  LOP3.LUT R33, R6.reuse, 0x50, RZ, 0xfc, !PT ;  /* 0x0000005006217812 */ /* 0x040fe400078efcff */
[----:B------:R-:W-:Y:S02]  /*06a0*/  LOP3.LUT R143, R6, 0xb8, RZ, 0xfc, !PT ;  /* 0x000000b8068f7812 */ /* 0x000fe400078efcff */
[-C--:B------:R-:W-:Y:S01]  /*06b0*/  LEA.HI.X R31, R54, R5.reuse, RZ, 0x1, P0 ;  /* 0x00000005361f7211 */ /* 0x080fe200000f0cff */
[----:B------:R-:W-:Y:S01]  /*06c0*/  IMAD.SHL.U32 R70, R33, 0x10, RZ ;  /* 0x0000001021467824 */ /* 0x000fe200078e00ff */
[----:B------:R-:W-:Y:S01]  /*06d0*/  LEA.HI.X R37, R72, R5, RZ, 0x1, P6 ;  /* 0x0000000548257211 */ /* 0x000fe200030f0cff */
[----:B------:R-:W-:Y:S01]  /*06e0*/  IMAD.SHL.U32 R59, R143, 0x10, RZ ;  /* 0x000000108f3b7824 */ /* 0x000fe200078e00ff */
[----:B------:R-:W-:Y:S02]  /*06f0*/  LOP3.LUT R139, R6, 0xc8, RZ, 0xfc, !PT ;  /* 0x000000c8068b7812 */ /* 0x000fe400078efcff */
[----:B------:R-:W-:-:S02]  /*0700*/  LEA R54, P6, R159, R4, 0x5 ;  /* 0x000000049f367211 */ /* 0x000fc400078c28ff */
[-C--:B------:R-:W-:Y:S01]  /*0710*/  LEA.HI.X R39, R50, R5.reuse, RZ, 0x1, P3 ;  /* 0x0000000532277211 */ /* 0x080fe200018f0cff */
[----:B------:R-:W-:Y:S01]  /*0720*/  IMAD.SHL.U32 R63, R139, 0x10, RZ ;  /* 0x000000108b3f7824 */ /* 0x000fe200078e00ff */
[-C--:B------:R-:W-:Y:S02]  /*0730*/  LEA R50, P3, R155, R4.reuse, 0x5 ;  /* 0x000000049b327211 */ /* 0x080fe400078628ff */
[----:B------:R-:W-:Y:S02]  /*0740*/  LOP3.LUT R3, R6, 0xe8, RZ, 0xfc, !PT ;  /* 0x000000e806037812 */ /* 0x000fe400078efcff */
[----:B------:R-:W-:Y:S02]  /*0750*/  LEA.HI.X R55, R58, R5, RZ, 0x1, P6 ;  /* 0x000000053a377211 */ /* 0x000fe400030f0cff */
[----:B------:R-:W-:Y:S01]  /*0760*/  LOP3.LUT R76, R6, 0xf8, RZ, 0xfc, !PT ;  /* 0x000000f8064c7812 */ /* 0x000fe200078efcff */
[----:B------:R-:W-:Y:S01]  /*0770*/  IMAD.SHL.U32 R71, R3, 0x10, RZ ;  /* 0x0000001003477824 */ /* 0x000fe200078e00ff */
[----:B------:R-:W-:-:S02]  /*0780*/  LEA R32, P4, R33, R4, 0x5 ;  /* 0x0000000421207211 */ /* 0x000fc400078828ff */
[-C--:B------:R-:W-:Y:S01]  /*0790*/  LEA R58, P6, R143, R4.reuse, 0x5 ;  /* 0x000000048f3a7211 */ /* 0x080fe200078c28ff */
[----:B------:R-:W-:Y:S01]  /*07a0*/  IMAD.SHL.U32 R77, R76, 0x10, RZ ;  /* 0x000000104c4d7824 */ /* 0x000fe200078e00ff */
[-C--:B------:R-:W-:Y:S02]  /*07b0*/  LEA.HI.X R51, R62, R5.reuse, RZ, 0x1, P3 ;  /* 0x000000053e337211 */ /* 0x080fe400018f0cff */
[----:B------:R-:W-:Y:S02]  /*07c0*/  LEA R62, P3, R139, R4, 0x5 ;  /* 0x000000048b3e7211 */ /* 0x000fe400078628ff */
[----:B------:R-:W-:Y:S02]  /*07d0*/  LOP3.LUT R82, R6, 0x1c, RZ, 0xfc, !PT ;  /* 0x0000001c06527812 */ /* 0x000fe400078efcff */
[-C--:B------:R-:W-:Y:S02]  /*07e0*/  LEA.HI.X R33, R70, R5.reuse, RZ, 0x1, P4 ;  /* 0x0000000546217211 */ /* 0x080fe400020f0cff */
[----:B------:R-:W-:Y:S01]  /*07f0*/  LEA.HI.X R59, R59, R5, RZ, 0x1, P6 ;  /* 0x000000053b3b7211 */ /* 0x000fe200030f0cff */
[----:B------:R-:W-:Y:S01]  /*0800*/  IMAD.SHL.U32 R83, R82, 0x10, RZ ;  /* 0x0000001052537824 */ /* 0x000fe200078e00ff */
[----:B------:R-:W-:-:S02]  /*0810*/  LOP3.LUT R94, R6, 0x2c, RZ, 0xfc, !PT ;  /* 0x0000002c065e7812 */ /* 0x000fc400078efcff */
[-C--:B------:R-:W-:Y:S02]  /*0820*/  LEA R70, P6, R3, R4.reuse, 0x5 ;  /* 0x0000000403467211 */ /* 0x080fe400078c28ff */
[-C--:B------:R-:W-:Y:S01]  /*0830*/  LEA.HI.X R63, R63, R5.reuse, RZ, 0x1, P3 ;  /* 0x000000053f3f7211 */ /* 0x080fe200018f0cff */
[----:B------:R-:W-:Y:S01]  /*0840*/  IMAD.SHL.U32 R95, R94, 0x10, RZ ;  /* 0x000000105e5f7824 */ /* 0x000fe200078e00ff */
[-C--:B------:R-:W-:Y:S02]  /*0850*/  LEA R76, P3, R76, R4.reuse, 0x5 ;  /* 0x000000044c4c7211 */ /* 0x080fe400078628ff */
[C---:B------:R-:W-:Y:S02]  /*0860*/  LOP3.LUT R96, R6.reuse, 0x4c, RZ, 0xfc, !PT ;  /* 0x0000004c06607812 */ /* 0x040fe400078efcff */
[----:B------:R-:W-:Y:S02]  /*0870*/  LEA.HI.X R71, R71, R5, RZ, 0x1, P6 ;  /* 0x0000000547477211 */ /* 0x000fe400030f0cff */
[----:B------:R-:W-:Y:S01]  /*0880*/  LOP3.LUT R98, R6, 0x5c, RZ, 0xfc, !PT ;  /* 0x0000005c06627812 */ /* 0x000fe200078efcff */
[----:B------:R-:W-:Y:S01]  /*0890*/  IMAD.SHL.U32 R97, R96, 0x10, RZ ;  /* 0x0000001060617824 */ /* 0x000fe200078e00ff */
[----:B------:R-:W-:-:S02]  /*08a0*/  LEA R82, P6, R82, R4, 0x5 ;  /* 0x0000000452527211 */ /* 0x000fc400078c28ff */
        /* <DEDUP_REMOVED lines=12> */
[----:B------:R-:W-:Y:S02]  /*0970*/  LOP3.LUT R29, R6, 0x40, RZ, 0xfc, !PT ;  /* 0x00000040061d7812 */ /* 0x000fe400078efcff */
[-C--:B------:R-:W-:Y:S01]  /*0980*/  LEA.HI.X R97, R97, R5.reuse, RZ, 0x1, P6 ;  /* 0x0000000561617211 */ /* 0x080fe200030f0cff */
[----:B------:R-:W-:Y:S01]  /*0990*/  IMAD.SHL.U32 R40, R26, 0x10, RZ ;  /* 0x000000101a287824 */ /* 0x000fe200078e00ff */
[----:B------:R-:W-:Y:S01]  /*09a0*/  LEA R114, P6, R162, R4, 0x5 ;  /* 0x00000004a2727211 */ /* 0x000fe200078c28ff */
[----:B------:R-:W-:Y:S01]  /*09b0*/  IMAD.SHL.U32 R46, R29, 0x10, RZ ;  /* 0x000000101d2e7824 */ /* 0x000fe200078e00ff */
[----:B------:R-:W-:-:S02]  /*09c0*/  LEA.HI.X R99, R99, R5, RZ, 0x1, P3 ;  /* 0x0000000563637211 */ /* 0x000fc400018f0cff */
[-C--:B------:R-:W-:Y:S02]  /*09d0*/  LEA R110, P3, R158, R4.reuse, 0x5 ;  /* 0x000000049e6e7211 */ /* 0x080fe400078628ff */
[C---:B------:R-:W-:Y:S02]  /*09e0*/  LOP3.LUT R165, R6.reuse, 0x70, RZ, 0xfc, !PT ;  /* 0x0000007006a57812 */ /* 0x040fe400078efcff */
[-C--:B------:R-:W-:Y:S02]  /*09f0*/  LEA.HI.X R115, R111, R5.reuse, RZ, 0x1, P6 ;  /* 0x000000056f737211 */ /* 0x080fe400030f0cff */
[----:B------:R-:W-:Y:S01]  /*0a00*/  LOP3.LUT R41, R6, 0x60, RZ, 0xfc, !PT ;  /* 0x0000006006297812 */ /* 0x000fe200078efcff */
[----:B------:R-:W-:Y:S01]  /*0a10*/  IMAD.SHL.U32 R52, R165, 0x10, RZ ;  /* 0x00000010a5347824 */ /* 0x000fe200078e00ff */
[-C--:B------:R-:W-:Y:S02]  /*0a20*/  LEA R26, P5, R26, R4.reuse, 0x5 ;  /* 0x000000041a1a7211 */ /* 0x080fe400078a28ff */
[----:B------:R-:W-:Y:S01]  /*0a30*/  LEA R28, P2, R29, R4, 0x5 ;  /* 0x000000041d1c7211 */ /* 0x000fe200078428ff */
[----:B------:R-:W-:Y:S01]  /*0a40*/  IMAD.SHL.U32 R48, R41, 0x10, RZ ;  /* 0x0000001029307824 */ /* 0x000fe200078e00ff */
[----:B------:R-:W-:-:S02]  /*0a50*/  LEA.HI.X R111, R15, R5, RZ, 0x1, P3 ;  /* 0x000000050f6f7211 */ /* 0x000fc400018f0cff */
[C---:B------:R-:W-:Y:S01]  /*0a60*/  LOP3.LUT R163, R6.reuse, 0x78, RZ, 0xfc, !PT ;  /* 0x0000007806a37812 */ /* 0x040fe200078efcff */
[----:B------:R-:W0:Y:S01]  /*0a70*/  S2R R15, SR_TID.X ;  /* 0x00000000000f7919 */ /* 0x000e220000002100 */
[----:B------:R-:W-:Y:S02]  /*0a80*/  LOP3.LUT R153, R6, 0xa0, RZ, 0xfc, !PT ;  /* 0x000000a006997812 */ /* 0x000fe400078efcff */
[-C--:B------:R-:W-:Y:S01]  /*0a90*/  LEA.HI.X R27, R40, R5.reuse, RZ, 0x1, P5 ;  /* 0x00000005281b7211 */ /* 0x080fe200028f0cff */
[----:B------:R-:W-:Y:S01]  /*0aa0*/  IMAD.SHL.U32 R56, R163, 0x10, RZ ;  /* 0x00000010a3387824 */ /* 0x000fe200078e00ff */
[----:B------:R-:W-:Y:S01]  /*0ab0*/  LEA.HI.X R29, R46, R5, RZ, 0x1, P2 ;  /* 0x000000052e1d7211 */ /* 0x000fe200010f0cff */
[----:B------:R-:W-:Y:S01]  /*0ac0*/  IMAD.SHL.U32 R66, R153, 0x10, RZ ;  /* 0x0000001099427824 */ /* 0x000fe200078e00ff */
[----:B------:R-:W-:Y:S02]  /*0ad0*/  LOP3.LUT R157, R6, 0x90, RZ, 0xfc, !PT ;  /* 0x00000090069d7812 */ /* 0x000fe400078efcff */
[----:B------:R-:W-:-:S02]  /*0ae0*/  LEA R40, P2, R165, R4, 0x5 ;  /* 0x00000004a5287211 */ /* 0x000fc400078428ff */
[----:B------:R-:W-:Y:S01]  /*0af0*/  LOP3.LUT R150, R6, 0xa8, RZ, 0xfc, !PT ;  /* 0x000000a806967812 */ /* 0x000fe200078efcff */
[----:B------:R-:W-:Y:S01]  /*0b00*/  IMAD.SHL.U32 R60, R157, 0x10, RZ ;  /* 0x000000109d3c7824 */ /* 0x000fe200078e00ff */
[-C--:B------:R-:W-:Y:S02]  /*0b10*/  LEA R44, P5, R41, R4.reuse, 0x5 ;  /* 0x00000004292c7211 */ /* 0x080fe400078a28ff */
[----:B------:R-:W-:Y:S01]  /*0b20*/  LEA R42, P0, R163, R4, 0x5 ;  /* 0x00000004a32a7211 */ /* 0x000fe200078028ff */
[----:B------:R-:W-:Y:S01]  /*0b30*/  IMAD.SHL.U32 R68, R150, 0x10, RZ ;  /* 0x0000001096447824 */ /* 0x000fe200078e00ff */
[----:B------:R-:W-:Y:S02]  /*0b40*/  LOP3.LUT R137, R6, 0xd0, RZ, 0xfc, !PT ;  /* 0x000000d006897812 */ /* 0x000fe400078efcff */
[-C--:B------:R-:W-:Y:S02]  /*0b50*/  LEA.HI.X R41, R52, R5.reuse, RZ, 0x1, P2 ;  /* 0x0000000534297211 */ /* 0x080fe400010f0cff */
[----:B------:R-:W-:Y:S01]  /*0b60*/  LOP3.LUT R141, R6, 0xc0, RZ, 0xfc, !PT ;  /* 0x000000c0068d7812 */ /* 0x000fe200078efcff */
[----:B------:R-:W-:Y:S01]  /*0b70*/  IMAD.SHL.U32 R67, R137, 0x10, RZ ;  /* 0x0000001089437824 */ /* 0x000fe200078e00ff */
[----:B------:R-:W-:-:S02]  /*0b80*/  LEA.HI.X R45, R48, R5, RZ, 0x1, P5 ;  /* 0x00000005302d7211 */ /* 0x000fc400028f0cff */
[-C--:B------:R-:W-:Y:S01]  /*0b90*/  LEA R52, P2, R153, R4.reuse, 0x5 ;  /* 0x0000000499347211 */ /* 0x080fe200078428ff */
[----:B------:R-:W-:Y:S01]  /*0ba0*/  IMAD.SHL.U32 R61, R141, 0x10, RZ ;  /* 0x000000108d3d7824 */ /* 0x000fe200078e00ff */
[----:B------:R-:W-:Y:S02]  /*0bb0*/  LOP3.LUT R135, R6, 0xd8, RZ, 0xfc, !PT ;  /* 0x000000d806877812 */ /* 0x000fe400078efcff */
[-C--:B------:R-:W-:Y:S02]  /*0bc0*/  LEA R48, P5, R157, R4.reuse, 0x5 ;  /* 0x000000049d307211 */ /* 0x080fe400078a28ff */
[----:B------:R-:W-:Y:S01]  /*0bd0*/  LEA.HI.X R43, R56, R5, RZ, 0x1, P0 ;  /* 0x00000005382b7211 */ /* 0x000fe200000f0cff */
[----:B------:R-:W-:Y:S01]  /*0be0*/  IMAD.SHL.U32 R75, R135, 0x10, RZ ;  /* 0x00000010874b7824 */ /* 0x000fe200078e00ff */
[----:B------:R-:W-:Y:S02]  /*0bf0*/  LEA R56, P0, R150, R4, 0x5 ;  /* 0x0000000496387211 */ /* 0x000fe400078028ff */
[----:B------:R-:W-:-:S02]  /*0c00*/  LOP3.LUT R148, R6, 0x4, RZ, 0xfc, !PT ;  /* 0x0000000406947812 */ /* 0x000fc400078efcff */
[-C--:B------:R-:W-:Y:S02]  /*0c10*/  LEA.HI.X R53, R66, R5.reuse, RZ, 0x1, P2 ;  /* 0x0000000542357211 */ /* 0x080fe400010f0cff */
[-C--:B------:R-:W-:Y:S01]  /*0c20*/  LEA.HI.X R49, R60, R5.reuse, RZ, 0x1, P5 ;  /* 0x000000053c317211 */ /* 0x080fe200028f0cff */
[----:B------:R-:W-:Y:S01]  /*0c30*/  IMAD.SHL.U32 R79, R148, 0x10, RZ ;  /* 0x00000010944f7824 */ /* 0x000fe200078e00ff */
[-C--:B------:R-:W-:Y:S02]  /*0c40*/  LEA R66, P2, R137, R4.reuse, 0x5 ;  /* 0x0000000489427211 */ /* 0x080fe400078428ff */
[C---:B------:R-:W-:Y:S02]  /*0c50*/  LOP3.LUT R78, R6.reuse, 0xf0, RZ, 0xfc, !PT ;  /* 0x000000f0064e7812 */ /* 0x040fe400078efcff */
[----:B------:R-:W-:Y:S02]  /*0c60*/  LOP3.LUT R147, R6, 0xc, RZ, 0xfc, !PT ;  /* 0x0000000c06937812 */ /* 0x000fe400078efcff */
[----:B------:R-:W-:Y:S01]  /*0c70*/  LEA R60, P5, R141, R4, 0x5 ;  /* 0x000000048d3c7211 */ /* 0x000fe200078a28ff */
[----:B------:R-:W-:Y:S01]  /*0c80*/  IMAD.SHL.U32 R73, R78, 0x10, RZ ;  /* 0x000000104e497824 */ /* 0x000fe200078e00ff */
[----:B------:R-:W-:Y:S01]  /*0c90*/  LEA.HI.X R57, R68, R5, RZ, 0x1, P0 ;  /* 0x0000000544397211 */ /* 0x000fe200000f0cff */
[----:B------:R-:W-:Y:S01]  /*0ca0*/  IMAD.SHL.U32 R90, R147, 0x10, RZ ;  /* 0x00000010935a7824 */ /* 0x000fe200078e00ff */
[----:B------:R-:W-:-:S02]  /*0cb0*/  LOP3.LUT R161, R6, 0x80, RZ, 0xfc, !PT ;  /* 0x0000008006a17812 */ /* 0x000fc400078efcff */
[-C--:B------:R-:W-:Y:S02]  /*0cc0*/  LEA R74, P0, R135, R4.reuse, 0x5 ;  /* 0x00000004874a7211 */ /* 0x080fe400078028ff */
[----:B------:R-:W-:Y:S01]  /*0cd0*/  LOP3.LUT R88, R6, 0x34, RZ, 0xfc, !PT ;  /* 0x0000003406587812 */ /* 0x000fe200078efcff */
[----:B------:R-:W-:Y:S01]  /*0ce0*/  IMAD.SHL.U32 R64, R161, 0x10, RZ ;  /* 0x00000010a1407824 */ /* 0x000fe200078e00ff */
[-C--:B------:R-:W-:Y:S02]  /*0cf0*/  LEA.HI.X R67, R67, R5.reuse, RZ, 0x1, P2 ;  /* 0x0000000543437211 */ /* 0x080fe400010f0cff */
[----:B------:R-:W-:Y:S01]  /*0d00*/  LEA.HI.X R61, R61, R5, RZ, 0x1, P5 ;  /* 0x000000053d3d7211 */ /* 0x000fe200028f0cff */
[----:B------:R-:W-:Y:S01]  /*0d10*/  IMAD.SHL.U32 R89, R88, 0x10, RZ ;  /* 0x0000001058597824 */ /* 0x000fe200078e00ff */
[----:B------:R-:W-:Y:S02]  /*0d20*/  LEA R84, P2, R148, R4, 0x5 ;  /* 0x0000000494547211 */ /* 0x000fe400078428ff */
[----:B------:R-:W-:-:S02]  /*0d30*/  LOP3.LUT R106, R6, 0x3c, RZ, 0xfc, !PT ;  /* 0x0000003c066a7812 */ /* 0x000fc400078efcff */
[-C--:B------:R-:W-:Y:S02]  /*0d40*/  LEA R72, P5, R78, R4.reuse, 0x5 ;  /* 0x000000044e487211 */ /* 0x080fe400078a28ff */
[----:B------:R-:W-:Y:S01]  /*0d50*/  LEA.HI.X R75, R75, R5, RZ, 0x1, P0 ;  /* 0x000000054b4b7211 */ /* 0x000fe200000f0cff */
[----:B------:R-:W-:Y:S01]  /*0d60*/  IMAD.SHL.U32 R91, R106, 0x10, RZ ;  /* 0x000000106a5b7824 */ /* 0x000fe200078e00ff */
[C---:B------:R-:W-:Y:S02]  /*0d70*/  LOP3.LUT R145, R6.reuse, 0xb0, RZ, 0xfc, !PT ;  /* 0x000000b006917812 */ /* 0x040fe400078efcff */
[-C--:B------:R-:W-:Y:S02]  /*0d80*/  LEA R78, P0, R147, R4.reuse, 0x5 ;  /* 0x00000004934e7211 */ /* 0x080fe400078028ff */
[----:B------:R-:W-:Y:S01]  /*0d90*/  LEA R46, P4, R161, R4, 0x5 ;  /* 0x00000004a12e7211 */ /* 0x000fe200078828ff */
[----:B------:R-:W-:Y:S01]  /*0da0*/  IMAD.SHL.U32 R65, R145, 0x10, RZ ;  /* 0x0000001091417824 */ /* 0x000fe200078e00ff */
[----:B------:R-:W-:-:S02]  /*0db0*/  LOP3.LUT R100, R6, 0x64, RZ, 0xfc, !PT ;  /* 0x0000006406647812 */ /* 0x000fc400078efcff */
[-C--:B------:R-:W-:Y:S02]  /*0dc0*/  LEA.HI.X R85, R79, R5.reuse, RZ, 0x1, P2 ;  /* 0x000000054f557211 */ /* 0x080fe400010f0cff */
        /* <DEDUP_REMOVED lines=9> */
[-C--:B------:R-:W-:Y:S02]  /*0e60*/  LEA R64, P4, R145, R4.reuse, 0x5 ;  /* 0x0000000491407211 */ /* 0x080fe400078828ff */
[----:B------:R-:W-:Y:S02]  /*0e70*/  LOP3.LUT R156, R6, 0x94, RZ, 0xfc, !PT ;  /* 0x00000094069c7812 */ /* 0x000fe400078efcff */
[----:B------:R-:W-:Y:S02]  /*0e80*/  LEA.HI.X R89, R89, R5, RZ, 0x1, P2 ;  /* 0x0000000559597211 */ /* 0x000fe400010f0cff */
[----:B------:R-:W-:Y:S01]  /*0e90*/  LEA R100, P2, R100, R4, 0x5 ;  /* 0x0000000464647211 */ /* 0x000fe200078428ff */
[----:B------:R-:W-:Y:S01]  /*0ea0*/  IMAD.SHL.U32 R14, R156, 0x10, RZ ;  /* 0x000000109c0e7824 */ /* 0x000fe200078e00ff */
[----:B------:R-:W-:-:S02]  /*0eb0*/  LOP3.LUT R154, R6, 0x9c, RZ, 0xfc, !PT ;  /* 0x0000009c069a7812 */ /* 0x000fc400078efcff */
[-C--:B------:R-:W-:Y:S02]  /*0ec0*/  LEA.HI.X R91, R91, R5.reuse, RZ, 0x1, P0 ;  /* 0x000000055b5b7211 */ /* 0x080fe400000f0cff */
[----:B---3--:R-:W-:Y:S01]  /*0ed0*/  SHF.R.U32.HI R127, RZ, 0x5, R123 ;  /* 0x00000005ff7f7819 */ /* 0x008fe2000001167b */
[----:B------:R-:W-:Y:S01]  /*0ee0*/  IMAD.SHL.U32 R13, R154, 0x10, RZ ;  /* 0x000000109a0d7824 */ /* 0x000fe200078e00ff */
[C---:B------:R-:W-:Y:S02]  /*0ef0*/  LOP3.LUT R80, R6.reuse, 0x14, RZ, 0xfc, !PT ;  /* 0x0000001406507812 */ /* 0x040fe400078efcff */
[C---:B------:R-:W-:Y:S02]  /*0f00*/  LOP3.LUT R86, R6.reuse, 0x24, RZ, 0xfc, !PT ;  /* 0x0000002406567812 */ /* 0x040fe400078efcff */
[----:B------:R-:W-:Y:S01]  /*0f10*/  LOP3.LUT R142, R6, 0xbc, RZ, 0xfc, !PT ;  /* 0x000000bc068e7812 */ /* 0x000fe200078efcff */
[----:B------:R-:W-:Y:S01]  /*0f20*/  IMAD.SHL.U32 R81, R80, 0x10, RZ ;  /* 0x0000001050517824 */ /* 0x000fe200078e00ff */
[----:B------:R-:W-:Y:S01]  /*0f30*/  LEA.HI.X R65, R65, R5, RZ, 0x1, P4 ;  /* 0x0000000541417211 */ /* 0x000fe200020f0cff */
[----:B------:R-:W-:Y:S01]  /*0f40*/  IMAD.SHL.U32 R87, R86, 0x10, RZ ;  /* 0x0000001056577824 */ /* 0x000fe200078e00ff */
[----:B------:R-:W-:-:S02]  /*0f50*/  LEA R102, P0, R102, R4, 0x5 ;  /* 0x0000000466667211 */ /* 0x000fc400078028ff */
[-C--:B------:R-:W-:Y:S02]  /*0f60*/  LEA R68, P4, R133, R4.reuse, 0x5 ;  /* 0x0000000485447211 */ /* 0x080fe400078828ff */
[----:B0-----:R-:W-:Y:S02]  /*0f70*/  SHF.R.U32.HI R129, RZ, 0x5, R15 ;  /* 0x00000005ff817819 */ /* 0x001fe4000001160f */
[----:B------:R-:W-:Y:S02]  /*0f80*/  LOP3.LUT R140, R6, 0xc4, RZ, 0xfc, !PT ;  /* 0x000000c4068c7812 */ /* 0x000fe400078efcff */
[----:B------:R-:W-:Y:S02]  /*0f90*/  LEA.HI.X R101, R101, R5, RZ, 0x1, P2 ;  /* 0x0000000565657211 */ /* 0x000fe400010f0cff */
[----:B------:R-:W-:Y:S02]  /*0fa0*/  LEA R112, P2, R156, R4, 0x5 ;  /* 0x000000049c707211 */ /* 0x000fe400078428ff */
[----:B------:R-:W-:-:S02]  /*0fb0*/  SGXT.U32 R127, R127, 0x2 ;  /* 0x000000027f7f781a */ /* 0x000fc40000000000 */
[C---:B------:R-:W-:Y:S02]  /*0fc0*/  LOP3.LUT R138, R6.reuse, 0xcc, RZ, 0xfc, !PT ;  /* 0x000000cc068a7812 */ /* 0x040fe400078efcff */
[----:B------:R-:W-:Y:S01]  /*0fd0*/  LOP3.LUT R8, R6, 0xec, RZ, 0xfc, !PT ;  /* 0x000000ec06087812 */ /* 0x000fe200078efcff */
[----:B------:R-:W-:Y:S01]  /*0fe0*/  IMAD.SHL.U32 R8, R142, 0x10, RZ ;  /* 0x000000108e087824 */ /* 0x000fe200078e00ff */
[-C--:B------:R-:W-:Y:S01]  /*0ff0*/  LEA.HI.X R103, R103, R5.reuse, RZ, 0x1, P0 ;  /* 0x0000000567677211 */ /* 0x080fe200000f0cff */
[----:B------:R-:W-:Y:S01]  /*1000*/  IMAD.SHL.U32 R9, R138, 0x10, RZ ;  /* 0x000000108a097824 */ /* 0x000fe200078e00ff */
[C---:B------:R-:W-:Y:S02]  /*1010*/  LOP3.LUT R92, R6.reuse, 0x44, RZ, 0xfc, !PT ;  /* 0x00000044065c7812 */ /* 0x040fe400078efcff */
[----:B------:R-:W-:Y:S02]  /*1020*/  LOP3.LUT R104, R6, 0x54, RZ, 0xfc, !PT ;  /* 0x0000005406687812 */ /* 0x000fe400078efcff */
[-C--:B------:R-:W-:Y:S01]  /*1030*/  LEA.HI.X R69, R69, R5.reuse, RZ, 0x1, P4 ;  /* 0x0000000545457211 */ /* 0x080fe200020f0cff */
[----:B------:R-:W-:Y:S01]  /*1040*/  IMAD.SHL.U32 R93, R92, 0x10, RZ ;  /* 0x000000105c5d7824 */ /* 0x000fe200078e00ff */
[----:B------:R-:W-:Y:S01]  /*1050*/  LEA.HI.X R73, R73, R5, RZ, 0x1, P5 ;  /* 0x0000000549497211 */ /* 0x000fe200028f0cff */
[----:B------:R-:W-:Y:S01]  /*1060*/  IMAD.SHL.U32 R105, R104, 0x10, RZ ;  /* 0x0000001068697824 */ /* 0x000fe200078e00ff */
[----:B------:R-:W-:-:S02]  /*1070*/  LEA R116, P0, R154, R4, 0x5 ;  /* 0x000000049a747211 */ /* 0x000fc400078028ff */
[----:B------:R-:W-:Y:S02]  /*1080*/  SGXT.U32 R129, R129, 0x2 ;  /* 0x000000028181781a */ /* 0x000fe40000000000 */
[C---:B------:R-:W-:Y:S02]  /*1090*/  LOP3.LUT R164, R6.reuse, 0x74, RZ, 0xfc, !PT ;  /* 0x0000007406a47812 */ /* 0x040fe400078efcff */
[C---:B------:R-:W-:Y:S02]  /*10a0*/  LOP3.LUT R160, R6.reuse, 0x84, RZ, 0xfc, !PT ;  /* 0x0000008406a07812 */ /* 0x040fe400078efcff */
[----:B------:R-:W-:Y:S01]  /*10b0*/  LOP3.LUT R152, R6, 0xa4, RZ, 0xfc, !PT ;  /* 0x000000a406987812 */ /* 0x000fe200078efcff */
[----:B------:R-:W-:Y:S01]  /*10c0*/  IMAD.SHL.U32 R107, R164, 0x10, RZ ;  /* 0x00000010a46b7824 */ /* 0x000fe200078e00ff */
        /* <DEDUP_REMOVED lines=8> */
[----:B------:R-:W-:-:S02]  /*1150*/  LOP3.LUT R132, R6, 0xe4, RZ, 0xfc, !PT ;  /* 0x000000e406847812 */ /* 0x000fc400078efcff */
[----:B------:R-:W-:Y:S01]  /*1160*/  LOP3.LUT R7, R6, 0xf4, RZ, 0xfc, !PT ;  /* 0x000000f406077812 */ /* 0x000fe200078efcff */
[----:B------:R-:W-:Y:S01]  /*1170*/  IMAD.SHL.U32 R6, R140, 0x10, RZ ;  /* 0x000000108c067824 */ /* 0x000fe200078e00ff */
[-C--:B------:R-:W-:Y:S02]  /*1180*/  LEA R80, P4, R80, R4.reuse, 0x5 ;  /* 0x0000000450507211 */ /* 0x080fe400078828ff */
[-C--:B------:R-:W-:Y:S01]  /*1190*/  LEA R86, P5, R86, R4.reuse, 0x5 ;  /* 0x0000000456567211 */ /* 0x080fe200078a28ff */
[----:B------:R-:W-:Y:S01]  /*11a0*/  IMAD.SHL.U32 R7, R7, 0x10, RZ ;  /* 0x0000001007077824 */ /* 0x000fe200078e00ff */
[----:B------:R-:W-:Y:S02]  /*11b0*/  LEA R122, P3, R142, R4, 0x5 ;  /* 0x000000048e7a7211 */ /* 0x000fe400078628ff */
[----:B------:R-:W-:Y:S02]  /*11c0*/  LEA.HI.X R113, R14, R5, RZ, 0x1, P2 ;  /* 0x000000050e717211 */ /* 0x000fe400010f0cff */
[----:B------:R-:W-:-:S02]  /*11d0*/  LOP3.LUT R127, R127, 0xec, RZ, 0xfc, !PT ;  /* 0x000000ec7f7f7812 */ /* 0x000fc400078efcff */
[-C--:B------:R-:W-:Y:S02]  /*11e0*/  LEA R126, P2, R140, R4.reuse, 0x5 ;  /* 0x000000048c7e7211 */ /* 0x080fe400078428ff */
[-C--:B------:R-:W-:Y:S02]  /*11f0*/  LEA.HI.X R117, R13, R5.reuse, RZ, 0x1, P0 ;  /* 0x000000050d757211 */ /* 0x080fe400000f0cff */
[----:B------:R-:W-:Y:S02]  /*1200*/  LOP3.LUT R129, R129, 0xf4, RZ, 0xfc, !PT ;  /* 0x000000f481817812 */ /* 0x000fe400078efcff */
[-C--:B------:R-:W-:Y:S02]  /*1210*/  LEA.HI.X R81, R81, R5.reuse, RZ, 0x1, P4 ;  /* 0x0000000551517211 */ /* 0x080fe400020f0cff */
[----:B------:R-:W-:Y:S02]  /*1220*/  LEA.HI.X R87, R87, R5, RZ, 0x1, P5 ;  /* 0x0000000557577211 */ /* 0x000fe400028f0cff */
[----:B------:R-:W-:-:S02]  /*1230*/  LEA R128, P0, R138, R4, 0x5 ;  /* 0x000000048a807211 */ /* 0x000fc400078028ff */
[-C--:B------:R-:W-:Y:S02]  /*1240*/  LEA.HI.X R123, R8, R5.reuse, RZ, 0x1, P3 ;  /* 0x00000005087b7211 */ /* 0x080fe400018f0cff */
[-C--:B------:R-:W-:Y:S02]  /*1250*/  LEA R92, P4, R92, R4.reuse, 0x5 ;  /* 0x000000045c5c7211 */ /* 0x080fe400078828ff */
[-C--:B------:R-:W-:Y:S02]  /*1260*/  LEA R104, P5, R104, R4.reuse, 0x5 ;  /* 0x0000000468687211 */ /* 0x080fe400078a28ff */
[-C--:B------:R-:W-:Y:S02]  /*1270*/  LEA R8, P3, R127, R4.reuse, 0x5 ;  /* 0x000000047f087211 */ /* 0x080fe400078628ff */
[----:B------:R-:W-:Y:S02]  /*1280*/  LEA.HI.X R127, R6, R5, RZ, 0x1, P2 ;  /* 0x00000005067f7211 */ /* 0x000fe400010f0cff */
[----:B------:R-:W-:-:S02]  /*1290*/  LEA R6, P2, R129, R4, 0x5 ;  /* 0x0000000481067211 */ /* 0x000fc400078428ff */
[-C--:B------:R-:W-:Y:S02]  /*12a0*/  LEA.HI.X R129, R9, R5.reuse, RZ, 0x1, P0 ;  /* 0x0000000509817211 */ /* 0x080fe400000f0cff */
[-C--:B------:R-:W-:Y:S02]  /*12b0*/  LEA.HI.X R93, R93, R5.reuse, RZ, 0x1, P4 ;  /* 0x000000055d5d7211 */ /* 0x080fe400020f0cff */
[----:B------:R-:W-:Y:S02]  /*12c0*/  LEA.HI.X R105, R105, R5, RZ, 0x1, P5 ;  /* 0x0000000569697211 */ /* 0x000fe400028f0cff */
[--C-:B------:R-:W-:Y:S02]  /*12d0*/  SHF.R.U32.HI R13, RZ, 0x5, R15.reuse ;  /* 0x00000005ff0d7819 */ /* 0x100fe4000001160f */
[----:B------:R-:W-:Y:S01]  /*12e0*/  SHF.R.U32.HI R9, RZ, 0x5, R15 ;  /* 0x00000005ff097819 */ /* 0x000fe2000001160f */
[----:B------:R-:W-:Y:S01]  /*12f0*/  IMAD.SHL.U32 R15, R136, 0x10, RZ ;  /* 0x00000010880f7824 */ /* 0x000fe200078e00ff */
[----:B------:R-:W-:-:S02]  /*1300*/  LEA R106, P4, R164, R4, 0x5 ;  /* 0x00000004a46a7211 */ /* 0x000fc400078828ff */
[-C--:B------:R-:W-:Y:S02]  /*1310*/  LEA R108, P5, R160, R4.reuse, 0x5 ;  /* 0x00000004a06c7211 */ /* 0x080fe400078a28ff */
[----:B------:R-:W-:Y:S02]  /*1320*/  SGXT.U32 R13, R13, 0x2 ;  /* 0x000000020d0d781a */ /* 0x000fe40000000000 */
[----:B------:R-:W-:Y:S02]  /*1330*/  SGXT.U32 R9, R9, 0x2 ;  /* 0x000000020909781a */ /* 0x000fe40000000000 */
[-C--:B------:R-:W-:Y:S02]  /*1340*/  LEA.HI.X R107, R107, R5.reuse, RZ, 0x1, P4 ;  /* 0x000000056b6b7211 */ /* 0x080fe400020f0cff */
[----:B------:R-:W-:Y:S02]  /*1350*/  LEA.HI.X R109, R109, R5, RZ, 0x1, P5 ;  /* 0x000000056d6d7211 */ /* 0x000fe400028f0cff */
[----:B------:R-:W-:-:S02]  /*1360*/  LEA R124, P4, R152, R4, 0x5 ;  /* 0x00000004987c7211 */ /* 0x000fc400078828ff */
[-C--:B------:R-:W-:Y:S02]  /*1370*/  LEA R118, P6, R146, R4.reuse, 0x5 ;  /* 0x0000000492767211 */ /* 0x080fe400078c28ff */
[-C--:B------:R-:W-:Y:S02]  /*1380*/  LEA R120, P5, R144, R4.reuse, 0x5 ;  /* 0x0000000490787211 */ /* 0x080fe400078a28ff */
[----:B------:R-:W-:Y:S02]  /*1390*/  LOP3.LUT R13, R13, 0xfc, RZ, 0xfc, !PT ;  /* 0x000000fc0d0d7812 */ /* 0x000fe400078efcff */
[----:B------:R-:W-:Y:S02]  /*13a0*/  LOP3.LUT R9, R9, 0xec, RZ, 0xfc, !PT ;  /* 0x000000ec09097812 */ /* 0x000fe400078efcff */
[-C--:B------:R-:W-:Y:S02]  /*13b0*/  LEA.HI.X R125, R12, R5.reuse, RZ, 0x1, P4 ;  /* 0x000000050c7d7211 */ /* 0x080fe400020f0cff */
[-C--:B------:R-:W-:Y:S01]  /*13c0*/  LEA.HI.X R119, R11, R5.reuse, RZ, 0x1, P6 ;  /* 0x000000050b777211 */ /* 0x080fe200030f0cff */
[----:B------:R-:W-:Y:S01]  /*13d0*/  IMAD.SHL.U32 R11, R132, 0x10, RZ ;  /* 0x00000010840b7824 */ /* 0x000fe200078e00ff */
[----:B------:R-:W-:Y:S01]  /*13e0*/  LEA.HI.X R121, R10, R5, RZ, 0x1, P5 ;  /* 0x000000050a797211 */ /* 0x000fe200028f0cff */
[----:B------:R-:W-:Y:S01]  /*13f0*/  IMAD.SHL.U32 R9, R9, 0x10, RZ ;  /* 0x0000001009097824 */ /* 0x000fe200078e00ff */
[----:B------:R-:W-:-:S02]  /*1400*/  LEA R14, P4, R136, R4, 0x5 ;  /* 0x00000004880e7211 */ /* 0x000fc400078828ff */
[-C--:B------:R-:W-:Y:S02]  /*1410*/  LEA R12, P6, R134, R4.reuse, 0x5 ;  /* 0x00000004860c7211 */ /* 0x080fe400078c28ff */
[-C--:B------:R-:W-:Y:S02]  /*1420*/  LEA R10, P5, R132, R4.reuse, 0x5 ;  /* 0x00000004840a7211 */ /* 0x080fe400078a28ff */
[----:B------:R-:W-:Y:S01]  /*1430*/  LEA R4, P0, R13, R4, 0x5 ;  /* 0x000000040d047211 */ /* 0x000fe200078028ff */
[----:B------:R-:W-:Y:S01]  /*1440*/  IMAD.SHL.U32 R13, R134, 0x10, RZ ;  /* 0x00000010860d7824 */ /* 0x000fe200078e00ff */
[-C--:B------:R-:W-:Y:S02]  /*1450*/  LEA.HI.X R15, R15, R5.reuse, RZ, 0x1, P4 ;  /* 0x000000050f0f7211 */ /* 0x080fe400020f0cff */
[-C--:B------:R-:W-:Y:S02]  /*1460*/  LEA.HI.X R11, R11, R5.reuse, RZ, 0x1, P5 ;  /* 0x000000050b0b7211 */ /* 0x080fe400028f0cff */
[----:B------:R-:W-:-:S02]  /*1470*/  LEA.HI.X R13, R13, R5, RZ, 0x1, P6 ;  /* 0x000000050d0d7211 */ /* 0x000fc400030f0cff */
[-C--:B------:R-:W-:Y:S02]  /*1480*/  LEA.HI.X R9, R9, R5.reuse, RZ, 0x1, P3 ;  /* 0x0000000509097211 */ /* 0x080fe400018f0cff */
[-C--:B------:R-:W-:Y:S02]  /*1490*/  LEA.HI.X R7, R7, R5.reuse, RZ, 0x1, P2 ;  /* 0x0000000507077211 */ /* 0x080fe400010f0cff */
[----:B------:R-:W-:Y:S02]  /*14a0*/  LEA.HI.X R5, R149, R5, RZ, 0x1, P0 ;  /* 0x0000000595057211 */ /* 0x000fe400000f0cff */
[----:B------:R-:W0:Y:S01]  /*14b0*/  LDS R149, [UR21] ;  /* 0x00000015ff957984 */ /* 0x000e220008000800 */
[----:B------:R-:W-:Y:S01]  /*14c0*/  BAR.SYNC.DEFER_BLOCKING 0x0 ;  /* 0x0000000000007b1d */ /* 0x000fe20000010000 */
[----:B------:R-:W-:-:S06]  /*14d0*/  IMAD.WIDE.U32 R50, R151, 0x2, R50 ;  /* 0x0000000297327825 */ /* 0x000fcc00078e0032 */
[----:B--2---:R-:W5:Y:S01]  /*14e0*/  LDG.E.U16 R50, desc[UR24][R50.64] ;  /* 0x0000001832327981 */ /* 0x004f62000c1e1500 */
[----:B------:R-:W-:-:S03]  /*14f0*/  IMAD.WIDE.U32 R16, R151, 0x2, R16 ;  /* 0x0000000297107825 */ /* 0x000fc600078e0010 */
[----:B------:R-:W5:Y:S01]  /*1500*/  LDG.E.U16 R131, desc[UR24][R130.64] ;  /* 0x0000001882837981 */ /* 0x000f62000c1e1500 */
[----:B------:R-:W-:-:S04]  /*1510*/  IMAD.WIDE.U32 R18, R151, 0x2, R18 ;  /* 0x0000000297127825 */ /* 0x000fc800078e0012 */
[C---:B------:R-:W-:Y:S02]  /*1520*/  IMAD.WIDE.U32 R46, R151.reuse, 0x2, R46 ;  /* 0x00000002972e7825 */ /* 0x040fe400078e002e */
[----:B------:R-:W5:Y:S02]  /*1530*/  LDG.E.U16 R18, desc[UR24][R18.64] ;  /* 0x0000001812127981 */ /* 0x000f64000c1e1500 */
[C---:B------:R-:W-:Y:S02]  /*1540*/  IMAD.WIDE.U32 R24, R151.reuse, 0x2, R24 ;  /* 0x0000000297187825 */ /* 0x040fe400078e0018 */
[----:B0-----:R0:W-:Y:S02]  /*1550*/  STL [R1], R149 ;  /* 0x0000009501007387 */ /* 0x0011e40000100800 */
[C---:B------:R-:W-:Y:S02]  /*1560*/  IMAD.WIDE.U32 R22, R151.reuse, 0x2, R22 ;  /* 0x0000000297167825 */ /* 0x040fe400078e0016 */
[----:B------:R-:W2:Y:S02]  /*1570*/  LDL.LU R51, [R1] ;  /* 0x0000000001337983 */ /* 0x000ea40000300800 */
[----:B------:R-:W-:-:S02]  /*1580*/  IMAD.WIDE.U32 R20, R151, 0x2, R20 ;  /* 0x0000000297147825 */ /* 0x000fc400078e0014 */
[----:B------:R1:W5:Y:S04]  /*1590*/  LDG.E.U16 R130, desc[UR24][R16.64] ;  /* 0x0000001810827981 */ /* 0x000368000c1e1500 */
[----:B------:R3:W5:Y:S01]  /*15a0*/  LDG.E.U16 R46, desc[UR24][R46.64] ;  /* 0x000000182e2e7981 */ /* 0x000762000c1e1500 */
[----:B------:R-:W-:-:S03]  /*15b0*/  IMAD.WIDE.U32 R48, R151, 0x2, R48 ;  /* 0x0000000297307825 */ /* 0x000fc600078e0030 */
[----:B------:R-:W5:Y:S01]  /*15c0*/  LDG.E.U16 R24, desc[UR24][R24.64] ;  /* 0x0000001818187981 */ /* 0x000f62000c1e1500 */
[----:B-1----:R-:W1:Y:S01]  /*15d0*/  LDC.64 R16, c[0x0][0x388] ;  /* 0x0000e200ff107b82 */ /* 0x002e620000000a00 */
[C---:B------:R-:W-:Y:S02]  /*15e0*/  IMAD.WIDE.U32 R10, R151.reuse, 0x2, R10 ;  /* 0x00000002970a7825 */ /* 0x040fe400078e000a */
[----:B------:R4:W5:Y:S01]  /*15f0*/  LDG.E.U16 R48, desc[UR24][R48.64] ;  /* 0x0000001830307981 */ /* 0x000962000c1e1500 */
[----:B---3--:R-:W3:Y:S01]  /*1600*/  S2R R47, SR_TID.X ;  /* 0x00000000002f7919 */ /* 0x008ee20000002100 */
[----:B------:R-:W-:Y:S02]  /*1610*/  IMAD.WIDE.U32 R4, R151, 0x2, R4 ;  /* 0x0000000297047825 */ /* 0x000fe400078e0004 */
[----:B------:R0:W5:Y:S02]  /*1620*/  LDG.E.U16 R19, desc[UR24][R10.64] ;  /* 0x000000180a137981 */ /* 0x000164000c1e1500 */
[----:B----4-:R-:W-:-:S02]  /*1630*/  IMAD.SHL.U32 R49, R0, 0x4, RZ ;  /* 0x0000000400317824 */ /* 0x010fc400078e00ff */
[----:B------:R4:W5:Y:S01]  /*1640*/  LDG.E.U16 R25, desc[UR24][R4.64] ;  /* 0x0000001804197981 */ /* 0x000962000c1e1500 */
[----:B0-----:R-:W-:Y:S02]  /*1650*/  IMAD.SHL.U32 R149, R148, 0x80, RZ ;  /* 0x0000008094957824 */ /* 0x001fe400078e00ff */
[C---:B------:R-:W-:Y:S01]  /*1660*/  IMAD.WIDE.U32 R54, R151.reuse, 0x2, R54 ;  /* 0x0000000297367825 */ /* 0x040fe200078e0036 */
[----:B------:R-:W5:Y:S03]  /*1670*/  LDG.E.U16 R22, desc[UR24][R22.64] ;  /* 0x0000001816167981 */ /* 0x000f66000c1e1500 */
[C---:B------:R-:W-:Y:S01]  /*1680*/  IMAD.WIDE.U32 R10, R151.reuse, 0x2, R8 ;  /* 0x00000002970a7825 */ /* 0x040fe200078e0008 */
[----:B------:R-:W5:Y:S03]  /*1690*/  LDG.E.U16 R20, desc[UR24][R20.64] ;  /* 0x0000001814147981 */ /* 0x000f66000c1e1500 */
[----:B------:R-:W-:Y:S01]  /*16a0*/  IMAD.WIDE.U32 R8, R151, 0x2, R6 ;  /* 0x0000000297087825 */ /* 0x000fe200078e0006 */
[-C--:B-1----:R-:W-:Y:S01]  /*16b0*/  LEA R6, P0, R0, R16.reuse, 0x3 ;  /* 0x0000001000067211 */ /* 0x082fe200078018ff */
[----:B------:R-:W5:Y:S03]  /*16c0*/  LDG.E.U16 R54, desc[UR24][R54.64] ;  /* 0x0000001836367981 */ /* 0x000f66000c1e1500 */
[----:B------:R-:W-:Y:S01]  /*16d0*/  LEA.HI.X R7, R49, R17, RZ, 0x1, P0 ;  /* 0x0000001131077211 */ /* 0x000fe200000f0cff */
[----:B------:R0:W5:Y:S01]  /*16e0*/  LDG.E.U16 R23, desc[UR24][R8.64] ;  /* 0x0000001808177981 */ /* 0x000162000c1e1500 */
[----:B----4-:R-:W-:Y:S01]  /*16f0*/  LEA R4, P0, R148, R16, 0x8 ;  /* 0x0000001094047211 */ /* 0x010fe200078040ff */
[----:B------:R-:W-:-:S02]  /*1700*/  IMAD.SHL.U32 R148, R2, 0x80, RZ ;  /* 0x0000008002947824 */ /* 0x000fc400078e00ff */
[----:B------:R-:W-:Y:S01]  /*1710*/  IMAD.WIDE.U32 R44, R151, 0x2, R44 ;  /* 0x00000002972c7825 */ /* 0x000fe200078e002c */
[-C--:B------:R-:W-:Y:S01]  /*1720*/  LEA.HI.X R5, R149, R17.reuse, RZ, 0x1, P0 ;  /* 0x0000001195057211 */ /* 0x080fe200000f0cff */
[----:B------:R-:W5:Y:S01]  /*1730*/  LDG.E.U16 R21, desc[UR24][R10.64] ;  /* 0x000000180a157981 */ /* 0x000f62000c1e1500 */
[-C--:B0-----:R-:W-:Y:S01]  /*1740*/  LEA R8, P2, R2, R16.reuse, 0x8 ;  /* 0x0000001002087211 */ /* 0x081fe200078440ff */
[----:B------:R-:W-:Y:S01]  /*1750*/  IMAD.WIDE.U32 R12, R151, 0x2, R12 ;  /* 0x00000002970c7825 */ /* 0x000fe200078e000c */
[C---:B------:R-:W-:Y:S01]  /*1760*/  LEA R16, P0, R147.reuse, R16, 0x8 ;  /* 0x0000001093107211 */ /* 0x040fe200078040ff */
[----:B------:R0:W5:Y:S02]  /*1770*/  LDG.E.U16 R44, desc[UR24][R44.64] ;  /* 0x000000182c2c7981 */ /* 0x000164000c1e1500 */
[----:B------:R-:W-:Y:S01]  /*1780*/  IMAD.SHL.U32 R147, R147, 0x80, RZ ;  /* 0x0000008093937824 */ /* 0x000fe200078e00ff */
[----:B---3--:R-:W-:Y:S01]  /*1790*/  LOP3.LUT R55, R47, 0x1f, RZ, 0xc0, !PT ;  /* 0x0000001f2f377812 */ /* 0x008fe200078ec0ff */
[----:B------:R-:W-:Y:S01]  /*17a0*/  IMAD.WIDE.U32 R26, R151, 0x2, R26 ;  /* 0x00000002971a7825 */ /* 0x000fe200078e001a */
[-C--:B------:R-:W-:Y:S01]  /*17b0*/  LEA.HI.X R9, R148, R17.reuse, RZ, 0x1, P2 ;  /* 0x0000001194097211 */ /* 0x080fe200010f0cff */
[----:B------:R1:W5:Y:S01]  /*17c0*/  LDG.E.U16 R12, desc[UR24][R12.64] ;  /* 0x000000180c0c7981 */ /* 0x000362000c1e1500 */
[----:B------:R-:W-:Y:S01]  /*17d0*/  LEA.HI.X R17, R147, R17, RZ, 0x1, P0 ;  /* 0x0000001193117211 */ /* 0x000fe200000f0cff */
[----:B------:R-:W-:-:S04]  /*17e0*/  IMAD.WIDE.U32 R34, R151, 0x2, R34 ;  /* 0x0000000297227825 */ /* 0x000fc800078e0022 */
[C---:B------:R-:W-:Y:S01]  /*17f0*/  IMAD.WIDE.U32 R28, R151.reuse, 0x2, R28 ;  /* 0x00000002971c7825 */ /* 0x040fe200078e001c */
[----:B0-----:R-:W-:Y:S01]  /*1800*/  SHF.R.U32.HI R45, RZ, 0x5, R47 ;  /* 0x00000005ff2d7819 */ /* 0x001fe2000001162f */
[----:B------:R1:W5:Y:S02]  /*1810*/  LDG.E.U16 R26, desc[UR24][R26.64] ;  /* 0x000000181a1a7981 */ /* 0x000364000c1e1500 */
[----:B------:R-:W-:-:S04]  /*1820*/  IMAD.WIDE.U32 R30, R151, 0x2, R30 ;  /* 0x00000002971e7825 */ /* 0x000fc800078e001e */
[C---:B------:R-:W-:Y:S01]  /*1830*/  IMAD.WIDE.U32 R32, R151.reuse, 0x2, R32 ;  /* 0x0000000297207825 */ /* 0x040fe200078e0020 */
[----:B------:R1:W5:Y:S03]  /*1840*/  LDG.E.U16 R34, desc[UR24][R34.64] ;  /* 0x0000001822227981 */ /* 0x000366000c1e1500 */
        /* <DEDUP_REMOVED lines=84> */
[----:B------:R-:W-:Y:S01]  /*1d90*/  IMAD.WIDE.U32 R128, R151, 0x2, R128 ;  /* 0x0000000297807825 */ /* 0x000fe200078e0080 */
        /* <DEDUP_REMOVED lines=8> */
[----:B------:R1:W5:Y:S01]  /*1e20*/  LDG.E.U16 R2, desc[UR24][R6.64+0x80] ;  /* 0x0000801806027981 */ /* 0x000362000c1e1500 */
[----:B------:R-:W-:-:S03]  /*1e30*/  R2UR UR22, R45 ;  /* 0x000000002d1672ca */ /* 0x000fc600000e0000 */
[----:B------:R1:W5:Y:S01]  /*1e40*/  LDG.E.U16 R13, desc[UR24][R6.64+0xc0] ;  /* 0x0000c018060d7981 */ /* 0x000362000c1e1500 */
[----:B------:R-:W-:-:S03]  /*1e50*/  IMAD R151, R151, 0x2, R0 ;  /* 0x0000000297977824 */ /* 0x000fc600078e0200 */
[----:B------:R1:W5:Y:S04]  /*1e60*/  LDG.E.U16 R126, desc[UR24][R126.64] ;  /* 0x000000187e7e7981 */ /* 0x000368000c1e1500 */
[----:B------:R1:W5:Y:S04]  /*1e70*/  LDG.E.U16 R128, desc[UR24][R128.64] ;  /* 0x0000001880807981 */ /* 0x000368000c1e1500 */
[----:B------:R1:W5:Y:S04]  /*1e80*/  LDG.E.U16 R15, desc[UR24][R4.64] ;  /* 0x00000018040f7981 */ /* 0x000368000c1e1500 */
[----:B------:R1:W5:Y:S04]  /*1e90*/  LDG.E.U16 R27, desc[UR24][R4.64+0x40] ;  /* 0x00004018041b7981 */ /* 0x000368000c1e1500 */
[----:B------:R1:W5:Y:S04]  /*1ea0*/  LDG.E.U16 R29, desc[UR24][R4.64+0x80] ;  /* 0x00008018041d7981 */ /* 0x000368000c1e1500 */
[----:B------:R1:W5:Y:S04]  /*1eb0*/  LDG.E.U16 R31, desc[UR24][R4.64+0xc0] ;  /* 0x0000c018041f7981 */ /* 0x000368000c1e1500 */
[----:B------:R1:W5:Y:S01]  /*1ec0*/  LDG.E.U16 R33, desc[UR24][R8.64] ;  /* 0x0000001808217981 */ /* 0x000362000c1e1500 */
[----:B--2---:R-:W-:-:S03]  /*1ed0*/  R2UR UR26, R51 ;  /* 0x00000000331a72ca */ /* 0x004fc600000e0000 */
[----:B------:R1:W5:Y:S04]  /*1ee0*/  LDG.E.U16 R35, desc[UR24][R8.64+0x40] ;  /* 0x0000401808237981 */ /* 0x000368000c1e1500 */
[----:B------:R1:W5:Y:S04]  /*1ef0*/  LDG.E.U16 R37, desc[UR24][R8.64+0x80] ;  /* 0x0000801808257981 */ /* 0x000368000c1e1500 */
[----:B------:R1:W5:Y:S04]  /*1f00*/  LDG.E.U16 R6, desc[UR24][R8.64+0xc0] ;  /* 0x0000c01808067981 */ /* 0x000368000c1e1500 */
[----:B------:R1:W5:Y:S04]  /*1f10*/  LDG.E.U16 R7, desc[UR24][R16.64] ;  /* 0x0000001810077981 */ /* 0x000368000c1e1500 */
[----:B------:R1:W5:Y:S04]  /*1f20*/  LDG.E.U16 R39, desc[UR24][R16.64+0x40] ;  /* 0x0000401810277981 */ /* 0x000368000c1e1500 */
[----:B------:R1:W5:Y:S04]  /*1f30*/  LDG.E.U16 R41, desc[UR24][R16.64+0x80] ;  /* 0x0000801810297981 */ /* 0x000368000c1e1500 */
[----:B------:R1:W5:Y:S01]  /*1f40*/  LDG.E.U16 R43, desc[UR24][R16.64+0xc0] ;  /* 0x0000c018102b7981 */ /* 0x000362000c1e1500 */
[----:B------:R-:W-:Y:S05]  /*1f50*/  @P1 BRA `(.L_x_5) ;  /* 0x0000000000181947 */ /* 0x000fea0003800000 */
[----:B------:R-:W-:Y:S01]  /*1f60*/  ELECT P0, URZ, PT ;  /* 0x0000000000ff782f */ /* 0x000fe20003800000 */
[----:B-1----:R-:W-:Y:S01]  /*1f70*/  IMAD.MOV.U32 R4, RZ, RZ, 0x1 ;  /* 0x00000001ff047424 */ /* 0x002fe200078e00ff */
[----:B------:R-:W-:Y:S01]  /*1f80*/  UMOV UR4, 0x40 ;  /* 0x0000004000047882 */ /* 0x000fe20000000000 */
[----:B------:R-:W-:Y:S01]  /*1f90*/  UVIRTCOUNT.DEALLOC.SMPOOL 0x80 ;  /* 0x000000800000784c */ /* 0x000fe20000000000 */
[----:B------:R-:W-:-:S09]  /*1fa0*/  ULEA UR4, UR20, UR4, 0x18 ;  /* 0x0000000414047291 */ /* 0x000fd2000f8ec0ff */
[----:B------:R0:W-:Y:S03]  /*1fb0*/  @P0 STS.U8 [UR4], R4 ;  /* 0x00000004ff000988 */ /* 0x0001e60008000004 */
.L_x_5:
[----:B------:R-:W-:Y:S01]  /*1fc0*/  LOP3.LUT P2, RZ, R47, 0x7f, RZ, 0xc0, !PT ;  /* 0x0000007f2fff7812 */ /* 0x000fe2000784c0ff */
[----:B------:R-:W-:Y:S01]  /*1fd0*/  UMOV UR4, 0x1 ;  /* 0x0000000100047882 */ /* 0x000fe20000000000 */
[----:B01----:R-:W-:Y:S01]  /*1fe0*/  IMAD R4, R55, 0x2, R49 ;  /* 0x0000000237047824 */ /* 0x003fe200078e0231 */
[----:B------:R-:W-:Y:S01]  /*1ff0*/  SHF.R.U32.HI R5, RZ, 0x1, R0 ;  /* 0x00000001ff057819 */ /* 0x000fe20000011600 */
[----:B-----5:R0:W-:Y:S01]  /*2000*/  STS.U16 [R151+UR21+0x100], R130 ;  /* 0x0001008297007988 */ /* 0x0201e20008000415 */
[----:B------:R-:W-:Y:S02]  /*2010*/  LOP3.LUT R9, R151, 0x10, RZ, 0x3c, !PT ;  /* 0x0000001097097812 */ /* 0x000fe400078e3cff */
[----:B------:R-:W-:Y:S01]  /*2020*/  LOP3.LUT R8, R4, R5, RZ, 0x3c, !PT ;  /* 0x0000000504087212 */ /* 0x000fe200078e3cff */
[----:B------:R0:W-:Y:S01]  /*2030*/  STS.U16 [R151+UR21+0x200], R24 ;  /* 0x0002001897007988 */ /* 0x0001e20008000415 */
[----:B------:R-:W-:-:S03]  /*2040*/  LOP3.LUT R4, R47, 0x7f, RZ, 0xc0, !PT ;  /* 0x0000007f2f047812 */ /* 0x000fc600078ec0ff */
[----:B------:R0:W-:Y:S01]  /*2050*/  STS.U16 [R151+UR21+0x300], R18 ;  /* 0x0003001297007988 */ /* 0x0001e20008000415 */
[----:B------:R-:W-:Y:S01]  /*2060*/  VOTEU.ALL UP0, P2 ;  /* 0x0000000000ff7886 */ /* 0x000fe20001000000 */
[----:B------:R-:W-:Y:S02]  /*2070*/  VOTEU.ALL UP1, P2 ;  /* 0x0000000000ff7886 */ /* 0x000fe40001020000 */
[----:B------:R0:W-:Y:S02]  /*2080*/  STS.U16 [R151+UR21+0x400], R20 ;  /* 0x0004001497007988 */ /* 0x0001e40008000415 */
[----:B------:R-:W-:-:S04]  /*2090*/  @!UP0 UIADD3 UR4, UPT, UPT, -UR4, 0x100000, URZ ;  /* 0x0010000004048890 */ /* 0x000fc8000fffe1ff */
[----:B------:R-:W-:Y:S02]  /*20a0*/  @!UP0 USHF.L.U32 UR5, UR4, 0xb, URZ ;  /* 0x0000000b04058899 */ /* 0x000fe400080006ff */
[----:B------:R-:W-:Y:S02]  /*20b0*/  @!UP0 USHF.L.U32 UR4, UR4, 0x1, URZ ;  /* 0x0000000104048899 */ /* 0x000fe400080006ff */
[----:B------:R-:W-:Y:S01]  /*20c0*/  UISETP.NE.U32.AND UP0, UPT, UR22, URZ, UPT ;  /* 0x000000ff1600728c */ /* 0x000fe2000bf05070 */
[----:B------:R0:W-:Y:S04]  /*20d0*/  STS.U16 [R151+UR21+0x500], R22 ;  /* 0x0005001697007988 */ /* 0x0001e80008000415 */
        /* <DEDUP_REMOVED lines=26> */
[----:B------:R0:W-:Y:S04]  /*2280*/  STS.U16 [R151+UR21], R131 ;  /* 0x0000008397007988 */ /* 0x0001e80008000415 */
        /* <DEDUP_REMOVED lines=47> */
[----:B------:R0:W-:Y:S01]  /*2580*/  STS.U16 [R8+UR21+0x2e00], R43 ;  /* 0x002e002b08007988 */ /* 0x0001e20008000415 */
[----:B------:R1:W-:Y:S06]  /*2590*/  MEMBAR.ALL.CTA ;  /* 0x0000000000007992 */ /* 0x0003ec0000008000 */
[----:B-1----:R-:W-:Y:S04]  /*25a0*/  FENCE.VIEW.ASYNC.S ;  /* 0x00000000000073c6 */ /* 0x002fe80000000000 */
[----:B------:R-:W1:Y:S02]  /*25b0*/  FENCE.VIEW.ASYNC.S ;  /* 0x00000000000073c6 */ /* 0x000e640000000000 */
[----:B-1----:R0:W1:Y:S02]  /*25c0*/  @!UP1 SYNCS.EXCH.64 URZ, [UR21+0x3000], UR4 ;  /* 0x0030000415ff95b2 */ /* 0x0020640008000100 */
[----:B-1----:R-:W-:Y:S06]  /*25d0*/  BAR.SYNC.DEFER_BLOCKING 0x0 ;  /* 0x0000000000007b1d */ /* 0x002fec0000010000 */
[----:B0-----:R-:W-:Y:S05]  /*25e0*/  BRA.U UP0, `(.L_x_6) ;  /* 0x0000000100507547 */ /* 0x001fea000b800000 */
[----:B------:R-:W-:Y:S02]  /*25f0*/  UIADD3 UR5, UPT, UPT, UR21, 0x2000, URZ ;  /* 0x0000200015057890 */ /* 0x000fe4000fffe0ff */
[----:B------:R-:W-:Y:S02]  /*2600*/  USHF.R.U32.HI UR4, URZ, 0x4, UR21 ;  /* 0x00000004ff047899 */ /* 0x000fe40008011615 */
[----:B------:R-:W-:Y:S02]  /*2610*/  USHF.R.U32.HI UR5, URZ, 0x4, UR5 ;  /* 0x00000004ff057899 */ /* 0x000fe40008011605 */
[----:B------:R-:W-:Y:S02]  /*2620*/  USGXT.U32 UR4, UR4, 0xe ;  /* 0x0000000e0404789a */ /* 0x000fe40008000000 */
[----:B------:R-:W-:Y:S01]  /*2630*/  USGXT.U32 UR6, UR5, 0xe ;  /* 0x0000000e0506789a */ /* 0x000fe20008000000 */
[----:B------:R-:W-:Y:S01]  /*2640*/  UMOV UR8, 0xffffff00 ;  /* 0xffffff0000087882 */ /* 0x000fe20000000000 */
[----:B------:R-:W-:Y:S01]  /*2650*/  UMOV UR9, 0x3fffbfef ;  /* 0x3fffbfef00097882 */ /* 0x000fe20000000000 */
[----:B------:R-:W-:Y:S01]  /*2660*/  UMOV UR5, URZ ;  /* 0x000000ff00057c82 */ /* 0x000fe20008000000 */
[----:B------:R-:W-:-:S02]  /*2670*/  ULOP3.LUT UR6, UR6, 0x800000, URZ, 0xfc, !UPT ;  /* 0x0080000006067892 */ /* 0x000fc4000f8efcff */
[----:B------:R-:W-:Y:S02]  /*2680*/  UIADD3 UR10, UPT, UPT, UR26, 0x80, URZ ;  /* 0x000000801a0a7890 */ /* 0x000fe4000fffe0ff */
[----:B------:R-:W-:Y:S01]  /*2690*/  UIADD3.64 UR8, UPT, UPT, UR4, -UR8, URZ ;  /* 0x8000000804087297 */ /* 0x000fe2000fffe0ff */
[----:B------:R-:W-:Y:S01]  /*26a0*/  UMOV UR12, 0x0 ;  /* 0x00000000000c7882 */ /* 0x000fe20000000000 */
[----:B------:R-:W-:Y:S01]  /*26b0*/  UMOV UR13, 0x8210490 ;  /* 0x08210490000d7882 */ /* 0x000fe20000000000 */
[----:B------:R-:W-:Y:S01]  /*26c0*/  UMOV UR5, 0xc0004010 ;  /* 0xc000401000057882 */ /* 0x000fe20000000000 */
[----:B------:R-:W-:Y:S01]  /*26d0*/  UMOV UR7, 0x40004040 ;  /* 0x4000404000077882 */ /* 0x000fe20000000000 */
[----:B------:R-:W-:Y:S01]  /*26e0*/  UMOV UR14, 0x0 ;  /* 0x00000000000e7882 */ /* 0x000fe20000000000 */
[----:B------:R-:W-:Y:S01]  /*26f0*/  UMOV UR15, 0x8210490 ;  /* 0x08210490000f7882 */ /* 0x000fe20000000000 */
[----:B------:R0:W-:Y:S02]  /*2700*/  UTCHMMA gdesc[UR4], gdesc[UR6], tmem[UR26], tmem[UR12], idesc[UR13], !UPT ;  /* 0x00ff0c06040075ea */ /* 0x0001e4000f80001a */
[----:B------:R0:W-:Y:S01]  /*2710*/  UTCHMMA gdesc[UR8], gdesc[UR6], tmem[UR10], tmem[UR14], idesc[UR15], !UPT ;  /* 0x00ff0e06080075ea */ /* 0x0001e2000f80000a */
[----:B------:R-:W-:-:S02]  /*2720*/  NOP ;  /* 0x0000000000007918 */ /* 0x000fc40000000000 */
.L_x_6:
[----:B------:R-:W-:Y:S02]  /*2730*/  ELECT P0, URZ, PT ;  /* 0x0000000000ff782f */ /* 0x000fe40003800000 */
[----:B------:R-:W-:Y:S01]  /*2740*/  SHF.R.S32.HI R2, RZ, 0x3, R47 ;  /* 0x00000003ff027819 */ /* 0x000fe2000001142f */
[----:B0-----:R-:W-:Y:S01]  /*2750*/  UIADD3 UR4, UPT, UPT, UR21, 0x3000, URZ ;  /* 0x0000300015047890 */ /* 0x001fe2000fffe0ff */
[----:B------:R-:W-:Y:S01]  /*2760*/  LOP3.LUT R7, R47, 0x7, RZ, 0xc0, !PT ;  /* 0x000000072f077812 */ /* 0x000fe200078ec0ff */
[----:B------:R-:W-:Y:S01]  /*2770*/  UMOV UR5, URZ ;  /* 0x000000ff00057c82 */ /* 0x000fe20008000000 */
[----:B------:R-:W-:Y:S01]  /*2780*/  ISETP.LT.U32.AND P0, PT, R4, 0x20, P0 ;  /* 0x000000200400780c */ /* 0x000fe20000701070 */
[----:B------:R-:W-:Y:S01]  /*2790*/  USHF.L.U32 UR22, UR22, 0x15, URZ ;  /* 0x0000001516167899 */ /* 0x000fe200080006ff */
[----:B------:R-:W-:Y:S01]  /*27a0*/  SGXT R2, R2, 0x1 ;  /* 0x000000010202781a */ /* 0x000fe20000000200 */
[----:B------:R-:W0:Y:S02]  /*27b0*/  LDCU.64 UR8, c[0x0][0x390] ;  /* 0x00007200ff0877ac */ /* 0x000e240008000a00 */
[----:B------:R-:W-:Y:S01]  /*27c0*/  ULOP3.LUT UR22, UR22, 0x600000, URZ, 0xc0, !UPT ;  /* 0x0060000016167892 */ /* 0x000fe2000f8ec0ff */
[----:B------:R-:W1:Y:S07]  /*27d0*/  LDCU.64 UR6, c[0x0][0x390] ;  /* 0x00007200ff0677ac */ /* 0x000e6e0008000a00 */
[----:B------:R-:W-:Y:S01]  /*27e0*/  VOTEU.ANY UP0, P0 ;  /* 0x0000000000ff7886 */ /* 0x000fe20000000100 */
[----:B------:R-:W-:Y:S01]  /*27f0*/  VOTEU.ANY UP1, P0 ;  /* 0x0000000000ff7886 */ /* 0x000fe20000020100 */
[----:B------:R-:W2:Y:S03]  /*2800*/  LDCU.64 UR12, c[0x0][0x390] ;  /* 0x00007200ff0c77ac */ /* 0x000ea60008000a00 */
[----:B------:R-:W-:Y:S01]  /*2810*/  @UP0 UMOV UR23, UR4 ;  /* 0x0000000400170c82 */ /* 0x000fe20008000000 */
[----:B------:R-:W3:Y:S01]  /*2820*/  LDCU.64 UR4, c[0x0][0x390] ;  /* 0x00007200ff0477ac */ /* 0x000ee20008000a00 */
[----:B------:R4:W-:Y:S01]  /*2830*/  @UP1 UTCBAR [UR23], URZ ;  /* 0x000000ff170013e9 */ /* 0x0009e200080000ff */
[----:B------:R-:W-:Y:S01]  /*2840*/  BAR.SYNC.DEFER_BLOCKING 0x0 ;  /* 0x0000000000007b1d */ /* 0x000fe20000010000 */
[----:B------:R-:W-:-:S05]  /*2850*/  UIADD3 UR22, UPT, UPT, UR26, UR22, URZ ;  /* 0x000000161a167290 */ /* 0x000fca000fffe0ff */
[----:B------:R-:W0:Y:S01]  /*2860*/  LDCU.64 UR14, c[0x0][0x390] ;  /* 0x00007200ff0e77ac */ /* 0x000e220008000a00 */
[----:B------:R-:W0:Y:S01]  /*2870*/  LDCU.64 UR16, c[0x0][0x390] ;  /* 0x00007200ff1077ac */ /* 0x000e220008000a00 */
[----:B------:R-:W0:Y:S01]  /*2880*/  LDCU.64 UR18, c[0x0][0x390] ;  /* 0x00007200ff1277ac */ /* 0x000e220008000a00 */
[----:B------:R-:W0:Y:S01]  /*2890*/  LDCU.64 UR10, c[0x0][0x390] ;  /* 0x00007200ff0a77ac */ /* 0x000e220008000a00 */
[----:B------:R-:W0:Y:S01]  /*28a0*/  LDCU.64 UR44, c[0x0][0x390] ;  /* 0x00007200ff2c77ac */ /* 0x000e220008000a00 */
[----:B------:R-:W5:Y:S01]  /*28b0*/  SYNCS.PHASECHK.TRANS64.TRYWAIT P0, [UR21+0x3000], RZ ;  /* 0x003000ffff0075a7 */ /* 0x000f620008001115 */
[----:B------:R-:W0:Y:S01]  /*28c0*/  LDCU.64 UR42, c[0x0][0x390] ;  /* 0x00007200ff2a77ac */ /* 0x000e220008000a00 */
[----:B------:R-:W0:Y:S01]  /*28d0*/  LDCU.64 UR32, c[0x0][0x390] ;  /* 0x00007200ff2077ac */ /* 0x000e220008000a00 */
[----:B------:R-:W0:Y:S01]  /*28e0*/  LDCU.64 UR30, c[0x0][0x390] ;  /* 0x00007200ff1e77ac */ /* 0x000e220008000a00 */
[----:B------:R-:W0:Y:S01]  /*28f0*/  LDCU.64 UR40, c[0x0][0x390] ;  /* 0x00007200ff2877ac */ /* 0x000e220008000a00 */
[----:B------:R-:W0:Y:S01]  /*2900*/  LDCU.64 UR36, c[0x0][0x390] ;  /* 0x00007200ff2477ac */ /* 0x000e220008000a00 */
[----:B------:R-:W0:Y:S01]  /*2910*/  LDCU.64 UR34, c[0x0][0x390] ;  /* 0x00007200ff2277ac */ /* 0x000e220008000a00 */
[----:B------:R-:W0:Y:S01]  /*2920*/  LDCU.64 UR38, c[0x0][0x390] ;  /* 0x00007200ff2677ac */ /* 0x000e220008000a00 */
[----:B------:R-:W0:Y:S01]  /*2930*/  LDCU.64 UR28, c[0x0][0x390] ;  /* 0x00007200ff1c77ac */ /* 0x000e220008000a00 */
[----:B------:R-:W0:Y:S02]  /*2940*/  LDCU.64 UR46, c[0x0][0x390] ;  /* 0x00007200ff2e77ac */ /* 0x000e240008000a00 */
[----:B012345:R-:W-:Y:S05]  /*2950*/  @!P0 BRA `(.L_x_7) ;  /* 0x0000006800f48947 */ /* 0x03ffea0003800000 */
.L_x_11:
[----:B------:R-:W-:Y:S01]  /*2960*/  BAR.SYNC.DEFER_BLOCKING 0x0 ;  /* 0x0000000000007b1d */ /* 0x000fe20000010000 */
[----:B------:R-:W-:Y:S01]  /*2970*/  IMAD R4, R0, 0x4, R7 ;  /* 0x0000000400047824 */ /* 0x000fe200078e0207 */
[----:B------:R-:W-:-:S03]  /*2980*/  LOP3.LUT R5, R5, 0x2040, R2, 0xf8, !PT ;  /* 0x0000204005057812 */ /* 0x000fc600078ef802 */
[----:B------:R-:W-:Y:S01]  /*2990*/  IMAD.SHL.U32 R4, R4, 0x10, RZ ;  /* 0x0000001004047824 */ /* 0x000fe200078e00ff */
[----:B------:R-:W0:Y:S01]  /*29a0*/  LDCU.64 UR50, c[0x0][0x390] ;  /* 0x00007200ff3277ac */ /* 0x000e220008000a00 */
[----:B------:R-:W1:Y:S01]  /*29b0*/  LDTM.x64 R40, tmem[UR22] ;  /* 0x00000016002879ee */ /* 0x000e620008340000 */
[----:B------:R-:W2:Y:S02]  /*29c0*/  S2R R39, SR_TID.X ;  /* 0x0000000000277919 */ /* 0x000ea40000002100 */
[----:B------:R-:W-:Y:S01]  /*29d0*/  LOP3.LUT R5, R5, R4, RZ, 0x3c, !PT ;  /* 0x0000000405057212 */ /* 0x000fe200078e3cff */
[----:B------:R-:W3:Y:S01]  /*29e0*/  LDCU.64 UR56, c[0x0][0x390] ;  /* 0x00007200ff3877ac */ /* 0x000ee20008000a00 */
[----:B------:R-:W4:Y:S01]  /*29f0*/  LDCU.64 UR54, c[0x0][0x390] ;  /* 0x00007200ff3677ac */ /* 0x000f220008000a00 */
[----:B------:R-:W5:Y:S01]  /*2a00*/  LDCU.64 UR48, c[0x0][0x390] ;  /* 0x00007200ff3077ac */ /* 0x000f620008000a00 */
[----:B------:R-:W0:Y:S01]  /*2a10*/  LDCU.64 UR52, c[0x0][0x390] ;  /* 0x00007200ff3477ac */ /* 0x000e220008000a00 */
[----:B------:R-:W0:Y:S01]  /*2a20*/  @!P2 SYNCS.CCTL.IV [UR21+0x3000] ;  /* 0x00300000ff00a9b1 */ /* 0x000e220008000015 */
[----:B------:R-:W0:Y:S01]  /*2a30*/  LDCU.64 UR60, c[0x0][0x390] ;  /* 0x00007200ff3c77ac */ /* 0x000e220008000a00 */
[----:B------:R-:W0:Y:S01]  /*2a40*/  LDCU.64 UR62, c[0x0][0x390] ;  /* 0x00007200ff3e77ac */ /* 0x000e220008000a00 */
[----:B-1----:R-:W-:Y:S01]  /*2a50*/  STL.64 [R1+0x178], R72 ;  /* 0x0001784801007387 */ /* 0x002fe20000100a00 */
[----:B------:R-:W-:-:S02]  /*2a60*/  IMAD.MOV.U32 R38, RZ, RZ, R40 ;  /* 0x000000ffff267224 */ /* 0x000fc400078e0028 */
[----:B------:R-:W-:Y:S01]  /*2a70*/  IMAD.MOV.U32 R37, RZ, RZ, R41 ;  /* 0x000000ffff257224 */ /* 0x000fe200078e0029 */
[----:B------:R-:W-:Y:S01]  /*2a80*/  STL.64 [R1+0x180], R74 ;  /* 0x0001804a01007387 */ /* 0x000fe20000100a00 */
[----:B------:R-:W-:Y:S01]  /*2a90*/  IMAD.MOV.U32 R36, RZ, RZ, R42 ;  /* 0x000000ffff247224 */ /* 0x000fe200078e002a */
[----:B------:R-:W1:Y:S01]  /*2aa0*/  LDCU.64 UR58, c[0x0][0x390] ;  /* 0x00007200ff3a77ac */ /* 0x000e620008000a00 */
[----:B------:R-:W-:Y:S01]  /*2ab0*/  IMAD.MOV.U32 R35, RZ, RZ, R43 ;  /* 0x000000ffff237224 */ /* 0x000fe200078e002b */
[----:B------:R-:W-:Y:S01]  /*2ac0*/  STL.64 [R1+0x188], R76 ;  /* 0x0001884c01007387 */ /* 0x000fe20000100a00 */
[----:B------:R-:W-:Y:S01]  /*2ad0*/  IMAD.MOV.U32 R34, RZ, RZ, R44 ;  /* 0x000000ffff227224 */ /* 0x000fe200078e002c */
[----:B------:R-:W0:Y:S01]  /*2ae0*/  LDCU.64 UR64, c[0x0][0x390] ;  /* 0x00007200ff4077ac */ /* 0x000e220008000a00 */
[----:B------:R-:W-:Y:S01]  /*2af0*/  IMAD.MOV.U32 R33, RZ, RZ, R45 ;  /* 0x000000ffff217224 */ /* 0x000fe200078e002d */
[----:B------:R-:W-:Y:S01]  /*2b00*/  STL.64 [R1+0x190], R78 ;  /* 0x0001904e01007387 */ /* 0x000fe20000100a00 */
[----:B------:R-:W-:-:S02]  /*2b10*/  IMAD.MOV.U32 R32, RZ, RZ, R46 ;  /* 0x000000ffff207224 */ /* 0x000fc400078e002e */
[----:B------:R-:W-:Y:S01]  /*2b20*/  IMAD.MOV.U32 R31, RZ, RZ, R47 ;  /* 0x000000ffff1f7224 */ /* 0x000fe200078e002f */
[----:B------:R-:W-:Y:S01]  /*2b30*/  STL.64 [R1+0x198], R80 ;  /* 0x0001985001007387 */ /* 0x000fe20000100a00 */
[----:B------:R-:W-:Y:S02]  /*2b40*/  IMAD.MOV.U32 R30, RZ, RZ, R48 ;  /* 0x000000ffff1e7224 */ /* 0x000fe400078e0030 */
[----:B------:R-:W-:Y:S01]  /*2b50*/  IMAD.MOV.U32 R29, RZ, RZ, R49 ;  /* 0x000000ffff1d7224 */ /* 0x000fe200078e0031 */
[----:B------:R-:W-:Y:S01]  /*2b60*/  STL.64 [R1+0x1a0], R82 ;  /* 0x0001a05201007387 */ /* 0x000fe20000100a00 */
[----:B------:R-:W-:Y:S02]  /*2b70*/  IMAD.MOV.U32 R28, RZ, RZ, R50 ;  /* 0x000000ffff1c7224 */ /* 0x000fe400078e0032 */
        /* <DEDUP_REMOVED lines=28> */
[----:B------:R0:W-:Y:S01]  /*2d40*/  STL.64 [R1+0x1f0], R102 ;  /* 0x0001f06601007387 */ /* 0x0001e20000100a00 */
[----:B------:R-:W-:-:S02]  /*2d50*/  IMAD.MOV.U32 R8, RZ, RZ, R70 ;  /* 0x000000ffff087224 */ /* 0x000fc400078e0046 */
[----:B------:R-:W-:Y:S02]  /*2d60*/  IMAD.MOV.U32 R6, RZ, RZ, R71 ;  /* 0x000000ffff067224 */ /* 0x000fe400078e0047 */
[C---:B--2---:R-:W-:Y:S02]  /*2d70*/  IMAD.SHL.U32 R0, R39.reuse, 0x10, RZ ;  /* 0x0000001027007824 */ /* 0x044fe400078e00ff */
[----:B------:R-:W-:-:S03]  /*2d80*/  IMAD.SHL.U32 R2, R39, 0x8, RZ ;  /* 0x0000000827027824 */ /* 0x000fc600078e00ff */
[----:B------:R-:W-:Y:S01]  /*2d90*/  LOP3.LUT R0, R0, 0x7f0, RZ, 0xc0, !PT ;  /* 0x000007f000007812 */ /* 0x000fe200078ec0ff */
[----:B0-----:R-:W0:Y:S01]  /*2da0*/  LDTM.x64 R40, tmem[UR22+0x40] ;  /* 0x00004016002879ee */ /* 0x001e220008340000 */
[----:B------:R-:W-:-:S03]  /*2db0*/  LOP3.LUT R4, R2, 0x80, RZ, 0xc0, !PT ;  /* 0x0000008002047812 */ /* 0x000fc600078ec0ff */
[----:B------:R-:W-:Y:S01]  /*2dc0*/  IMAD R2, R7, 0x800, R0 ;  /* 0x0000080007027824 */ /* 0x000fe200078e0200 */
[----:B------:R-:W-:-:S05]  /*2dd0*/  IADD3 R0, PT, PT, R5, UR21, R4 ;  /* 0x0000001505007c10 */ /* 0x000fca000fffe004 */
[----:B------:R2:W-:Y:S02]  /*2de0*/  STL [R1+0x898], R0 ;  /* 0x0008980001007387 */ /* 0x0005e40000100800 */
[----:B--2---:R-:W2:Y:S02]  /*2df0*/  S2R R0, SR_TID.X ;  /* 0x0000000000007919 */ /* 0x004ea40000002100 */
[----:B0-----:R-:W-:Y:S04]  /*2e00*/  STL.64 [R1], R40 ;  /* 0x0000002801007387 */ /* 0x001fe80000100a00 */
[----:B------:R-:W-:Y:S04]  /*2e10*/  STL.64 [R1+0x8], R42 ;  /* 0x0000082a01007387 */ /* 0x000fe80000100a00 */
        /* <DEDUP_REMOVED lines=29> */
[----:B------:R0:W-:Y:S02]  /*2ff0*/  STL.64 [R1+0xf8], R102 ;  /* 0x0000f86601007387 */ /* 0x0001e40000100a00 */
[----:B0-----:R-:W0:Y:S02]  /*3000*/  LDTM.x64 R68, tmem[UR22+0x80] ;  /* 0x00008016004479ee */ /* 0x001e240008340000 */
[----:B0-----:R-:W-:Y:S04]  /*3010*/  STL.64 [R1+0x880], R130 ;  /* 0x0008808201007387 */ /* 0x001fe80000100a00 */
        /* <DEDUP_REMOVED lines=14> */
[----:B------:R0:W-:Y:S04]  /*3100*/  STL.64 [R1+0x808], R100 ;  /* 0x0008086401007387 */ /* 0x0001e80000100a00 */
[----:B------:R1:W-:Y:S04]  /*3110*/  STL.64 [R1+0x800], R98 ;  /* 0x0008006201007387 */ /* 0x0003e80000100a00 */
[----:B------:R2:W-:Y:S04]  /*3120*/  STL.64 [R1+0x7f8], R96 ;  /* 0x0007f86001007387 */ /* 0x0005e80000100a00 */
[----:B------:R3:W-:Y:S01]  /*3130*/  STL.64 [R1+0x7f0], R94 ;  /* 0x0007f05e01007387 */ /* 0x0007e20000100a00 */
[----:B0-----:R-:W-:-:S03]  /*3140*/  LOP3.LUT R100, R2, 0x20, RZ, 0x3c, !PT ;  /* 0x0000002002647812 */ /* 0x001fc600078e3cff */
[----:B------:R0:W-:Y:S01]  /*3150*/  STL.64 [R1+0x7e8], R92 ;  /* 0x0007e85c01007387 */ /* 0x0001e20000100a00 */
[----:B-1----:R-:W-:Y:S02]  /*3160*/  IMAD.MOV.U32 R98, RZ, RZ, R8 ;  /* 0x000000ffff627224 */ /* 0x002fe400078e0008 */
[----:B------:R-:W-:Y:S01]  /*3170*/  IMAD.MOV.U32 R99, RZ, RZ, R6 ;  /* 0x000000ffff637224 */ /* 0x000fe200078e0006 */
[----:B------:R1:W-:Y:S01]  /*3180*/  STL.64 [R1+0x7e0], R90 ;  /* 0x0007e05a01007387 */ /* 0x0003e20000100a00 */
[----:B--2---:R-:W-:Y:S02]  /*3190*/  IMAD.MOV.U32 R96, RZ, RZ, R10 ;  /* 0x000000ffff607224 */ /* 0x004fe400078e000a */
[----:B------:R-:W-:Y:S01]  /*31a0*/  IMAD.MOV.U32 R97, RZ, RZ, R9 ;  /* 0x000000ffff617224 */ /* 0x000fe200078e0009 */
[----:B------:R2:W-:Y:S01]  /*31b0*/  STL.64 [R1+0x7d8], R88 ;  /* 0x0007d85801007387 */ /* 0x0005e20000100a00 */
[----:B---3--:R-:W-:Y:S02]  /*31c0*/  IMAD.MOV.U32 R94, RZ, RZ, R12 ;  /* 0x000000ffff5e7224 */ /* 0x008fe400078e000c */
[----:B------:R-:W-:Y:S01]  /*31d0*/  IMAD.MOV.U32 R95, RZ, RZ, R11 ;  /* 0x000000ffff5f7224 */ /* 0x000fe200078e000b */
[----:B------:R3:W-:Y:S01]  /*31e0*/  STL.64 [R1+0x7d0], R86 ;  /* 0x0007d05601007387 */ /* 0x0007e20000100a00 */
[----:B0-----:R-:W-:-:S02]  /*31f0*/  IMAD.MOV.U32 R92, RZ, RZ, R14 ;  /* 0x000000ffff5c7224 */ /* 0x001fc400078e000e */
[----:B------:R-:W-:Y:S01]  /*3200*/  IMAD.MOV.U32 R93, RZ, RZ, R13 ;  /* 0x000000ffff5d7224 */ /* 0x000fe200078e000d */
[----:B------:R0:W-:Y:S01]  /*3210*/  STL.64 [R1+0x7c8], R84 ;  /* 0x0007c85401007387 */ /* 0x0001e20000100a00 */
[----:B-1----:R-:W-:Y:S02]  /*3220*/  IMAD.MOV.U32 R90, RZ, RZ, R16 ;  /* 0x000000ffff5a7224 */ /* 0x002fe400078e0010 */
[----:B------:R-:W-:Y:S01]  /*3230*/  IMAD.MOV.U32 R91, RZ, RZ, R15 ;  /* 0x000000ffff5b7224 */ /* 0x000fe200078e000f */
[----:B------:R1:W-:Y:S01]  /*3240*/  STL.64 [R1+0x7c0], R82 ;  /* 0x0007c05201007387 */ /* 0x0003e20000100a00 */
[----:B--2---:R-:W-:Y:S02]  /*3250*/  IMAD.MOV.U32 R88, RZ, RZ, R18 ;  /* 0x000000ffff587224 */ /* 0x004fe400078e0012 */
[----:B------:R-:W-:Y:S01]  /*3260*/  IMAD.MOV.U32 R89, RZ, RZ, R17 ;  /* 0x000000ffff597224 */ /* 0x000fe200078e0011 */
[----:B------:R2:W-:Y:S01]  /*3270*/  STL.64 [R1+0x7b8], R80 ;  /* 0x0007b85001007387 */ /* 0x0005e20000100a00 */
[----:B---3--:R-:W-:-:S02]  /*3280*/  IMAD.MOV.U32 R86, RZ, RZ, R20 ;  /* 0x000000ffff567224 */ /* 0x008fc400078e0014 */
[----:B------:R-:W-:Y:S01]  /*3290*/  IMAD.MOV.U32 R87, RZ, RZ, R19 ;  /* 0x000000ffff577224 */ /* 0x000fe200078e0013 */
[----:B------:R3:W-:Y:S01]  /*32a0*/  STL.64 [R1+0x7b0], R78 ;  /* 0x0007b04e01007387 */ /* 0x0007e20000100a00 */
[----:B0-----:R-:W-:Y:S02]  /*32b0*/  IMAD.MOV.U32 R84, RZ, RZ, R22 ;  /* 0x000000ffff547224 */ /* 0x001fe400078e0016 */
[----:B------:R-:W-:Y:S01]  /*32c0*/  IMAD.MOV.U32 R85, RZ, RZ, R21 ;  /* 0x000000ffff557224 */ /* 0x000fe200078e0015 */
[----:B------:R0:W-:Y:S01]  /*32d0*/  STL.64 [R1+0x7a8], R76 ;  /* 0x0007a84c01007387 */ /* 0x0001e20000100a00 */
[----:B-1----:R-:W-:Y:S02]  /*32e0*/  IMAD.MOV.U32 R82, RZ, RZ, R24 ;  /* 0x000000ffff527224 */ /* 0x002fe400078e0018 */
[----:B------:R-:W-:Y:S01]  /*32f0*/  IMAD.MOV.U32 R83, RZ, RZ, R23 ;  /* 0x000000ffff537224 */ /* 0x000fe200078e0017 */
[----:B------:R1:W-:Y:S01]  /*3300*/  STL.64 [R1+0x7a0], R74 ;  /* 0x0007a04a01007387 */ /* 0x0003e20000100a00 */
[----:B--2---:R-:W-:-:S02]  /*3310*/  IMAD.MOV.U32 R80, RZ, RZ, R26 ;  /* 0x000000ffff507224 */ /* 0x004fc400078e001a */
[----:B------:R-:W-:Y:S01]  /*3320*/  IMAD.MOV.U32 R81, RZ, RZ, R25 ;  /* 0x000000ffff517224 */ /* 0x000fe200078e0019 */
[----:B------:R2:W-:Y:S01]  /*3330*/  STL.64 [R1+0x798], R72 ;  /* 0x0007984801007387 */ /* 0x0005e20000100a00 */
[----:B---3--:R-:W-:Y:S02]  /*3340*/  IMAD.MOV.U32 R78, RZ, RZ, R28 ;  /* 0x000000ffff4e7224 */ /* 0x008fe400078e001c */
[----:B------:R-:W-:Y:S01]  /*3350*/  IMAD.MOV.U32 R79, RZ, RZ, R27 ;  /* 0x000000ffff4f7224 */ /* 0x000fe200078e001b */
[----:B------:R3:W-:Y:S01]  /*3360*/  STL.64 [R1+0x790], R70 ;  /* 0x0007904601007387 */ /* 0x0007e20000100a00 */
[----:B0-----:R-:W-:Y:S02]  /*3370*/  IMAD.MOV.U32 R76, RZ, RZ, R30 ;  /* 0x000000ffff4c7224 */ /* 0x001fe400078e001e */
[----:B------:R-:W-:Y:S01]  /*3380*/  IMAD.MOV.U32 R77, RZ, RZ, R29 ;  /* 0x000000ffff4d7224 */ /* 0x000fe200078e001d */
[----:B------:R0:W-:Y:S01]  /*3390*/  STL.64 [R1+0x788], R68 ;  /* 0x0007884401007387 */ /* 0x0001e20000100a00 */
[----:B-1----:R-:W-:-:S02]  /*33a0*/  IMAD.MOV.U32 R74, RZ, RZ, R32 ;  /* 0x000000ffff4a7224 */ /* 0x002fc400078e0020 */
[----:B------:R-:W-:Y:S01]  /*33b0*/  IMAD.MOV.U32 R75, RZ, RZ, R31 ;  /* 0x000000ffff4b7224 */ /* 0x000fe200078e001f */
[----:B------:R1:W-:Y:S01]  /*33c0*/  STL.64 [R1+0x888], R96 ;  /* 0x0008886001007387 */ /* 0x0003e20000100a00 */
[----:B--2---:R-:W-:Y:S02]  /*33d0*/  IMAD.MOV.U32 R72, RZ, RZ, R34 ;  /* 0x000000ffff487224 */ /* 0x004fe400078e0022 */
[----:B------:R-:W-:Y:S01]  /*33e0*/  IMAD.MOV.U32 R73, RZ, RZ, R33 ;  /* 0x000000ffff497224 */ /* 0x000fe200078e0021 */
[----:B------:R-:W-:Y:S01]  /*33f0*/  STL.64 [R1+0x890], R98 ;  /* 0x0008906201007387 */ /* 0x000fe20000100a00 */
[----:B---3--:R-:W-:Y:S02]  /*3400*/  IMAD.MOV.U32 R70, RZ, RZ, R36 ;  /* 0x000000ffff467224 */ /* 0x008fe400078e0024 */
[----:B------:R-:W-:Y:S02]  /*3410*/  IMAD.MOV.U32 R71, RZ, RZ, R35 ;  /* 0x000000ffff477224 */ /* 0x000fe400078e0023 */
[----:B0-----:R-:W-:-:S02]  /*3420*/  IMAD.MOV.U32 R68, RZ, RZ, R38 ;  /* 0x000000ffff447224 */ /* 0x001fc400078e0026 */
[----:B------:R-:W-:Y:S01]  /*3430*/  IMAD.MOV.U32 R69, RZ, RZ, R37 ;  /* 0x000000ffff457224 */ /* 0x000fe200078e0025 */
[C---:B-1----:R-:W-:Y:S01]  /*3440*/  LOP3.LUT R97, R2.reuse, 0x30, RZ, 0x3c, !PT ;  /* 0x0000003002617812 */ /* 0x042fe200078e3cff */
[----:B------:R-:W0:Y:S01]  /*3450*/  LDTM.x64 R4, tmem[UR22+0xc0] ;  /* 0x0000c016000479ee */ /* 0x000e220008340000 */
[----:B------:R-:W-:Y:S01]  /*3460*/  NOP ;  /* 0x0000000000007918 */ /* 0x000fe20000000000 */
[----:B0-----:R-:W-:Y:S01]  /*3470*/  BAR.SYNC.DEFER_BLOCKING 0x0 ;  /* 0x0000000000007b1d */ /* 0x001fe20000010000 */
[----:B------:R-:W-:-:S05]  /*3480*/  LOP3.LUT R96, R2, 0x40, RZ, 0x3c, !PT ;  /* 0x0000004002607812 */ /* 0x000fca00078e3cff */
[----:B------:R-:W0:Y:S01]  /*3490*/  LDCU.64 UR22, c[0x0][0x390] ;  /* 0x00007200ff1677ac */ /* 0x000e220008000a00 */
[----:B------:R1:W-:Y:S04]  /*34a0*/  STL.64 [R1+0x910], R36 ;  /* 0x0009102401007387 */ /* 0x0003e80000100a00 */
[----:B------:R-:W-:Y:S04]  /*34b0*/  STL.64 [R1+0x908], R38 ;  /* 0x0009082601007387 */ /* 0x000fe80000100a00 */
[----:B------:R-:W-:Y:S04]  /*34c0*/  STL.64 [R1+0x900], R40 ;  /* 0x0009002801007387 */ /* 0x000fe80000100a00 */
[----:B------:R-:W-:Y:S01]  /*34d0*/  STL.64 [R1+0x8f8], R42 ;  /* 0x0008f82a01007387 */ /* 0x000fe20000100a00 */
[----:B-1----:R-:W-:-:S02]  /*34e0*/  LOP3.LUT R37, R2, 0x50, RZ, 0x3c, !PT ;  /* 0x0000005002257812 */ /* 0x002fc400078e3cff */
[C---:B------:R-:W-:Y:S01]  /*34f0*/  LOP3.LUT R36, R2.reuse, 0x60, RZ, 0x3c, !PT ;  /* 0x0000006002247812 */ /* 0x040fe200078e3cff */
[----:B------:R-:W-:Y:S04]  /*3500*/  STL.64 [R1+0x8f0], R44 ;  /* 0x0008f02c01007387 */ /* 0x000fe80000100a00 */
[----:B------:R-:W-:Y:S04]  /*3510*/  STL.64 [R1+0x8e8], R46 ;  /* 0x0008e82e01007387 */ /* 0x000fe80000100a00 */
[----:B------:R-:W-:Y:S04]  /*3520*/  STL [R1+0x8e4], R48 ;  /* 0x0008e43001007387 */ /* 0x000fe80000100800 */
[----:B------:R-:W-:Y:S04]  /*3530*/  STL [R1+0x8e0], R49 ;  /* 0x0008e03101007387 */ /* 0x000fe80000100800 */
[----:B------:R-:W-:Y:S04]  /*3540*/  STL [R1+0x8dc], R50 ;  /* 0x0008dc3201007387 */ /* 0x000fe80000100800 */
[----:B------:R-:W-:Y:S04]  /*3550*/  STL [R1+0x8d8], R51 ;  /* 0x0008d83301007387 */ /* 0x000fe80000100800 */
        /* <DEDUP_REMOVED lines=11> */
[----:B------:R1:W-:Y:S04]  /*3610*/  STL [R1+0x518], R67 ;  /* 0x0005184301007387 */ /* 0x0003e80000100800 */
[----:B------:R-:W-:Y:S04]  /*3620*/  STS.128 [R2+UR21], R68 ;  /* 0x0000004402007988 */ /* 0x000fe80008000c15 */
[----:B------:R-:W-:Y:S01]  /*3630*/  STL [R1+0x500], R100 ;  /* 0x0005006401007387 */ /* 0x000fe20000100800 */
[----:B-1----:R-:W-:-:S03]  /*3640*/  LOP3.LUT R67, R2, 0x10, RZ, 0x3c, !PT ;  /* 0x0000001002437812 */ /* 0x002fc600078e3cff */
[----:B------:R-:W-:Y:S04]  /*3650*/  STL [R1+0x4fc], R97 ;  /* 0x0004fc6101007387 */ /* 0x000fe80000100800 */
[----:B------:R-:W-:Y:S04]  /*3660*/  STS.128 [R67+UR21], R72 ;  /* 0x0000004843007988 */ /* 0x000fe80008000c15 */
[----:B------:R-:W-:Y:S04]  /*3670*/  STS.128 [R100+UR21], R76 ;  /* 0x0000004c64007988 */ /* 0x000fe80008000c15 */
[----:B------:R1:W-:Y:S04]  /*3680*/  STS.128 [R97+UR21], R80 ;  /* 0x0000005061007988 */ /* 0x0003e80008000c15 */
[----:B------:R-:W-:Y:S04]  /*3690*/  STL [R1+0x4f8], R96 ;  /* 0x0004f86001007387 */ /* 0x000fe80000100800 */
[----:B------:R2:W-:Y:S04]  /*36a0*/  STS.128 [R96+UR21], R84 ;  /* 0x0000005460007988 */ /* 0x0005e80008000c15 */
[----:B------:R-:W-:Y:S01]  /*36b0*/  STL [R1+0x4f4], R37 ;  /* 0x0004f42501007387 */ /* 0x000fe20000100800 */
[----:B-1----:R-:W-:-:S03]  /*36c0*/  SHF.R.U32.HI R97, RZ, 0x5, R0 ;  /* 0x00000005ff617819 */ /* 0x002fc60000011600 */
[----:B------:R-:W-:Y:S01]  /*36d0*/  STS.128 [R37+UR21], R88 ;  /* 0x0000005825007988 */ /* 0x000fe20008000c15 */
[----:B------:R-:W-:-:S03]  /*36e0*/  SGXT.U32 R97, R97, 0x2 ;  /* 0x000000026161781a */ /* 0x000fc60000000000 */
[----:B------:R-:W-:Y:S01]  /*36f0*/  STL [R1+0x4f0], R36 ;  /* 0x0004f02401007387 */ /* 0x000fe20000100800 */
[----:B--2---:R-:W-:-:S03]  /*3700*/  SHF.R.U32.HI R96, RZ, 0x5, R0 ;  /* 0x00000005ff607819 */ /* 0x004fc60000011600 */
[----:B------:R1:W-:Y:S01]  /*3710*/  STS.128 [R36+UR21], R92 ;  /* 0x0000005c24007988 */ /* 0x0003e20008000c15 */
[----:B------:R-:W-:Y:S02]  /*3720*/  LOP3.LUT R97, R97, 0x14, RZ, 0xfc, !PT ;  /* 0x0000001461617812 */ /* 0x000fe400078efcff */
[----:B------:R-:W-:-:S03]  /*3730*/  SGXT.U32 R96, R96, 0x2 ;  /* 0x000000026060781a */ /* 0x000fc60000000000 */
[----:B------:R-:W-:Y:S01]  /*3740*/  IMAD.SHL.U32 R40, R97, 0x80, RZ ;  /* 0x0000008061287824 */ /* 0x000fe200078e00ff */
[----:B------:R-:W-:-:S04]  /*3750*/  LOP3.LUT R96, R96, 0x10, RZ, 0xfc, !PT ;  /* 0x0000001060607812 */ /* 0x000fc800078efcff */
[C---:B------:R-:W-:Y:S01]  /*3760*/  LEA R39, P0, R96.reuse, UR12, 0x9 ;  /* 0x0000000c60277c11 */ /* 0x040fe2000f8048ff */
[----:B------:R-:W-:Y:S01]  /*3770*/  IMAD.SHL.U32 R151, R96, 0x80, RZ ;  /* 0x0000008060977824 */ /* 0x000fe200078e00ff */
[--C-:B------:R-:W-:Y:S02]  /*3780*/  SHF.R.U32.HI R96, RZ, 0x5, R0.reuse ;  /* 0x00000005ff607819 */ /* 0x100fe40000011600 */
[----:B------:R-:W-:Y:S02]  /*3790*/  SHF.R.U32.HI R0, RZ, 0x5, R0 ;  /* 0x00000005ff007819 */ /* 0x000fe40000011600 */
[----:B------:R-:W-:Y:S02]  /*37a0*/  SGXT.U32 R96, R96, 0x2 ;  /* 0x000000026060781a */ /* 0x000fe40000000000 */
[----:B------:R-:W-:Y:S02]  /*37b0*/  SGXT.U32 R0, R0, 0x2 ;  /* 0x000000020000781a */ /* 0x000fe40000000000 */
[----:B------:R-:W-:-:S02]  /*37c0*/  LOP3.LUT R96, R96, 0x1c, RZ, 0xfc, !PT ;  /* 0x0000001c60607812 */ /* 0x000fc400078efcff */
[----:B------:R-:W-:Y:S02]  /*37d0*/  LOP3.LUT R0, R0, 0x18, RZ, 0xfc, !PT ;  /* 0x0000001800007812 */ /* 0x000fe400078efcff */
[----:B------:R-:W-:Y:S01]  /*37e0*/  LEA.HI.X R38, R151, UR13, RZ, 0x2, P0 ;  /* 0x0000000d97267c11 */ /* 0x000fe200080f14ff */
[----:B-1----:R-:W-:Y:S01]  /*37f0*/  IMAD.SHL.U32 R36, R96, 0x80, RZ ;  /* 0x0000008060247824 */ /* 0x002fe200078e00ff */
[C---:B------:R-:W-:Y:S01]  /*3800*/  LEA R44, P2, R0.reuse, UR16, 0x9 ;  /* 0x00000010002c7c11 */ /* 0x040fe2000f8448ff */
[----:B------:R-:W-:Y:S01]  /*3810*/  IMAD.SHL.U32 R37, R0, 0x80, RZ ;  /* 0x0000008000257824 */ /* 0x000fe200078e00ff */
[----:B------:R-:W-:Y:S01]  /*3820*/  LEA R151, P0, R97, UR14, 0x9 ;  /* 0x0000000e61977c11 */ /* 0x000fe2000f8048ff */
[----:B------:R-:W1:Y:S01]  /*3830*/  S2R R0, SR_TID.X ;  /* 0x0000000000007919 */ /* 0x000e620000002100 */
[----:B------:R-:W-:Y:S01]  /*3840*/  LEA R46, P3, R96, UR18, 0x9 ;  /* 0x00000012602e7c11 */ /* 0x000fe2000f8648ff */
[----:B------:R-:W2:Y:S01]  /*3850*/  LDCU.64 UR12, c[0x0][0x390] ;  /* 0x00007200ff0c77ac */ /* 0x000ea20008000a00 */
[----:B------:R-:W-:-:S02]  /*3860*/  LEA.HI.X R45, R40, UR15, RZ, 0x2, P0 ;  /* 0x0000000f282d7c11 */ /* 0x000fc400080f14ff */
[----:B------:R-:W-:Y:S01]  /*3870*/  LEA.HI.X R53, R37, UR17, RZ, 0x2, P2 ;  /* 0x0000001125357c11 */ /* 0x000fe200090f14ff */
[----:B------:R-:W3:Y:S01]  /*3880*/  LDCU.64 UR14, c[0x0][0x390] ;  /* 0x00007200ff0e77ac */ /* 0x000ee20008000a00 */
[----:B------:R-:W-:Y:S01]  /*3890*/  LEA.HI.X R55, R36, UR19, RZ, 0x2, P3 ;  /* 0x0000001324377c11 */ /* 0x000fe200098f14ff */
[----:B------:R-:W0:Y:S01]  /*38a0*/  LDCU.64 UR18, c[0x0][0x390] ;  /* 0x00007200ff1277ac */ /* 0x000e220008000a00 */
[----:B------:R-:W0:Y:S01]  /*38b0*/  LDCU.64 UR16, c[0x0][0x390] ;  /* 0x00007200ff1077ac */ /* 0x000e220008000a00 */
[--C-:B-1----:R-:W-:Y:S02]  /*38c0*/  SHF.R.U32.HI R97, RZ, 0x5, R0.reuse ;  /* 0x00000005ff617819 */ /* 0x102fe40000011600 */
[--C-:B------:R-:W-:Y:S02]  /*38d0*/  SHF.R.U32.HI R96, RZ, 0x5, R0.reuse ;  /* 0x00000005ff607819 */ /* 0x100fe40000011600 */
[----:B------:R-:W-:Y:S02]  /*38e0*/  SHF.R.U32.HI R0, RZ, 0x5, R0 ;  /* 0x00000005ff007819 */ /* 0x000fe40000011600 */
[----:B------:R-:W-:-:S02]  /*38f0*/  SGXT.U32 R97, R97, 0x2 ;  /* 0x000000026161781a */ /* 0x000fc40000000000 */
[----:B------:R-:W-:Y:S02]  /*3900*/  SGXT.U32 R0, R0, 0x2 ;  /* 0x000000020000781a */ /* 0x000fe40000000000 */
[----:B------:R-:W-:Y:S02]  /*3910*/  LOP3.LUT R97, R97, 0x20, RZ, 0xfc, !PT ;  /* 0x0000002061617812 */ /* 0x000fe400078efcff */
[----:B------:R-:W-:Y:S02]  /*3920*/  LOP3.LUT R0, R0, 0x24, RZ, 0xfc, !PT ;  /* 0x0000002400007812 */ /* 0x000fe400078efcff */
[C---:B------:R-:W-:Y:S01]  /*3930*/  LEA R47, P0, R97.reuse, UR10, 0x9 ;  /* 0x0000000a612f7c11 */ /* 0x040fe2000f8048ff */
[----:B------:R-:W-:Y:S01]  /*3940*/  IMAD.SHL.U32 R37, R97, 0x80, RZ ;  /* 0x0000008061257824 */ /* 0x000fe200078e00ff */
[C---:B------:R-:W-:Y:S01]  /*3950*/  LEA R40, P2, R0.reuse, UR44, 0x9 ;  /* 0x0000002c00287c11 */ /* 0x040fe2000f8448ff */
[----:B------:R-:W-:Y:S01]  /*3960*/  IMAD.SHL.U32 R41, R0, 0x80, RZ ;  /* 0x0000008000297824 */ /* 0x000fe200078e00ff */
[----:B------:R-:W-:Y:S01]  /*3970*/  SGXT.U32 R96, R96, 0x2 ;  /* 0x000000026060781a */ /* 0x000fe20000000000 */
[----:B------:R-:W1:Y:S01]  /*3980*/  S2R R0, SR_TID.X ;  /* 0x0000000000007919 */ /* 0x000e620000002100 */
[----:B------:R-:W-:Y:S01]  /*3990*/  LEA.HI.X R48, R37, UR11, RZ, 0x2, P0 ;  /* 0x0000000b25307c11 */ /* 0x000fe200080f14ff */
[----:B------:R-:W0:Y:S01]  /*39a0*/  LDCU.64 UR10, c[0x0][0x390] ;  /* 0x00007200ff0a77ac */ /* 0x000e220008000a00 */
[----:B------:R-:W-:-:S02]  /*39b0*/  LEA.HI.X R50, R41, UR45, RZ, 0x2, P2 ;  /* 0x0000002d29327c11 */ /* 0x000fc400090f14ff */
[----:B------:R-:W-:Y:S01]  /*39c0*/  LOP3.LUT R96, R96, 0x28, RZ, 0xfc, !PT ;  /* 0x0000002860607812 */ /* 0x000fe200078efcff */
[----:B------:R-:W0:Y:S03]  /*39d0*/  LDCU.64 UR44, c[0x0][0x390] ;  /* 0x00007200ff2c77ac */ /* 0x000e260008000a00 */
[C---:B------:R-:W-:Y:S01]  /*39e0*/  LEA R52, P3, R96.reuse, UR42, 0x9 ;  /* 0x0000002a60347c11 */ /* 0x040fe2000f8648ff */
[----:B------:R-:W-:-:S05]  /*39f0*/  IMAD.SHL.U32 R36, R96, 0x80, RZ ;  /* 0x0000008060247824 */ /* 0x000fca00078e00ff */
[----:B------:R-:W-:Y:S01]  /*3a00*/  LEA.HI.X R61, R36, UR43, RZ, 0x2, P3 ;  /* 0x0000002b243d7c11 */ /* 0x000fe200098f14ff */
[----:B------:R-:W0:Y:S01]  /*3a10*/  LDCU.64 UR42, c[0x0][0x390] ;  /* 0x00007200ff2a77ac */ /* 0x000e220008000a00 */
[--C-:B-1----:R-:W-:Y:S02]  /*3a20*/  SHF.R.U32.HI R37, RZ, 0x5, R0.reuse ;  /* 0x00000005ff257819 */ /* 0x102fe40000011600 */
[--C-:B------:R-:W-:Y:S02]  /*3a30*/  SHF.R.U32.HI R42, RZ, 0x5, R0.reuse ;  /* 0x00000005ff2a7819 */ /* 0x100fe40000011600 */
[----:B------:R-:W-:Y:S02]  /*3a40*/  SHF.R.U32.HI R0, RZ, 0x5, R0 ;  /* 0x00000005ff007819 */ /* 0x000fe40000011600 */
[----:B------:R-:W-:Y:S02]  /*3a50*/  SGXT.U32 R37, R37, 0x2 ;  /* 0x000000022525781a */ /* 0x000fe40000000000 */
[----:B------:R-:W-:-:S02]  /*3a60*/  SGXT.U32 R0, R0, 0x2 ;  /* 0x000000020000781a */ /* 0x000fc40000000000 */
[----:B------:R-:W-:Y:S02]  /*3a70*/  LOP3.LUT R37, R37, 0x2c, RZ, 0xfc, !PT ;  /* 0x0000002c25257812 */ /* 0x000fe400078efcff */
[----:B------:R-:W-:Y:S02]  /*3a80*/  LOP3.LUT R0, R0, 0x30, RZ, 0xfc, !PT ;  /* 0x0000003000007812 */ /* 0x000fe400078efcff */
[----:B------:R-:W-:Y:S01]  /*3a90*/  SGXT.U32 R42, R42, 0x2 ;  /* 0x000000022a2a781a */ /* 0x000fe20000000000 */
[C---:B------:R-:W-:Y:S01]  /*3aa0*/  IMAD.SHL.U32 R36, R37.reuse, 0x80, RZ ;  /* 0x0000008025247824 */ /* 0x040fe200078e00ff */
[C---:B------:R-:W-:Y:S01]  /*3ab0*/  LEA R49, P2, R0.reuse, UR30, 0x9 ;  /* 0x0000001e00317c11 */ /* 0x040fe2000f8448ff */
[----:B------:R-:W-:Y:S01]  /*3ac0*/  IMAD.SHL.U32 R41, R0, 0x80, RZ ;  /* 0x0000008000297824 */ /* 0x000fe200078e00ff */
[----:B------:R-:W-:Y:S01]  /*3ad0*/  LOP3.LUT R42, R42, 0x34, RZ, 0xfc, !PT ;  /* 0x000000342a2a7812 */ /* 0x000fe200078efcff */
[----:B------:R-:W1:Y:S01]  /*3ae0*/  S2R R0, SR_TID.X ;  /* 0x0000000000007919 */ /* 0x000e620000002100 */
[----:B------:R-:W-:-:S02]  /*3af0*/  LEA R54, P0, R37, UR32, 0x9 ;  /* 0x0000002025367c11 */ /* 0x000fc4000f8048ff */
[C---:B------:R-:W-:Y:S01]  /*3b00*/  LEA R51, P3, R42.reuse, UR40, 0x9 ;  /* 0x000000282a337c11 */ /* 0x040fe2000f8648ff */
[----:B------:R-:W-:Y:S01]  /*3b10*/  IMAD.SHL.U32 R37, R42, 0x80, RZ ;  /* 0x000000802a257824 */ /* 0x000fe200078e00ff */
[----:B------:R-:W-:Y:S01]  /*3b20*/  LEA.HI.X R63, R36, UR33, RZ, 0x2, P0 ;  /* 0x00000021243f7c11 */ /* 0x000fe200080f14ff */
[----:B------:R-:W0:Y:S01]  /*3b30*/  LDCU.64 UR32, c[0x0][0x390] ;  /* 0x00007200ff2077ac */ /* 0x000e220008000a00 */
[----:B------:R-:W-:Y:S02]  /*3b40*/  LEA.HI.X R56, R41, UR31, RZ, 0x2, P2 ;  /* 0x0000001f29387c11 */ /* 0x000fe400090f14ff */
[----:B------:R-:W-:Y:S01]  /*3b50*/  LEA.HI.X R58, R37, UR41, RZ, 0x2, P3 ;  /* 0x00000029253a7c11 */ /* 0x000fe200098f14ff */
[----:B------:R-:W0:Y:S01]  /*3b60*/  LDCU.64 UR30, c[0x0][0x390] ;  /* 0x00007200ff1e77ac */ /* 0x000e220008000a00 */
[----:B------:R-:W0:Y:S01]  /*3b70*/  LDCU.64 UR40, c[0x0][0x390] ;  /* 0x00007200ff2877ac */ /* 0x000e220008000a00 */
[--C-:B-1----:R-:W-:Y:S02]  /*3b80*/  SHF.R.U32.HI R36, RZ, 0x5, R0.reuse ;  /* 0x00000005ff247819 */ /* 0x102fe40000011600 */
[----:B------:R-:W-:-:S02]  /*3b90*/  SHF.R.U32.HI R42, RZ, 0x5, R0 ;  /* 0x00000005ff2a7819 */ /* 0x000fc40000011600 */
[----:B------:R-:W-:Y:S02]  /*3ba0*/  SHF.R.U32.HI R0, RZ, 0x5, R0 ;  /* 0x00000005ff007819 */ /* 0x000fe40000011600 */
[----:B------:R-:W-:Y:S02]  /*3bb0*/  SGXT.U32 R36, R36, 0x2 ;  /* 0x000000022424781a */ /* 0x000fe40000000000 */
[----:B------:R-:W-:Y:S02]  /*3bc0*/  SGXT.U32 R0, R0, 0x2 ;  /* 0x000000020000781a */ /* 0x000fe40000000000 */
[----:B------:R-:W-:Y:S02]  /*3bd0*/  LOP3.LUT R36, R36, 0x38, RZ, 0xfc, !PT ;  /* 0x0000003824247812 */ /* 0x000fe400078efcff */
[----:B------:R-:W-:Y:S02]  /*3be0*/  LOP3.LUT R0, R0, 0x3c, RZ, 0xfc, !PT ;  /* 0x0000003c00007812 */ /* 0x000fe400078efcff */
[----:B------:R-:W-:Y:S01]  /*3bf0*/  SGXT.U32 R42, R42, 0x2 ;  /* 0x000000022a2a781a */ /* 0x000fe20000000000 */
[----:B------:R-:W-:Y:S01]  /*3c00*/  IMAD.SHL.U32 R37, R36, 0x80, RZ ;  /* 0x0000008024257824 */ /* 0x000fe200078e00ff */
        /* <DEDUP_REMOVED lines=33> */
[----:B------:R-:W-:Y:S02]  /*3e20*/  LEA.HI.X R129, R37, UR57, RZ, 0x2, P3 ;  /* 0x0000003925817c11 */ /* 0x000fe400098f14ff */
[--C-:B-1----:R-:W-:Y:S02]  /*3e30*/  SHF.R.U32.HI R36, RZ, 0x5, R0.reuse ;  /* 0x00000005ff247819 */ /* 0x102fe40000011600 */
[----:B------:R-:W-:Y:S02]  /*3e40*/  SHF.R.U32.HI R43, RZ, 0x5, R0 ;  /* 0x00000005ff2b7819 */ /* 0x000fe40000011600 */
[----:B------:R-:W-:Y:S02]  /*3e50*/  SGXT.U32 R36, R36, 0x2 ;  /* 0x000000022424781a */ /* 0x000fe40000000000 */
[----:B------:R-:W-:Y:S02]  /*3e60*/  SGXT.U32 R43, R43, 0x2 ;  /* 0x000000022b2b781a */ /* 0x000fe40000000000 */
[----:B------:R-:W-:-:S02]  /*3e70*/  LOP3.LUT R36, R36, 0x50, RZ, 0xfc, !PT ;  /* 0x0000005024247812 */ /* 0x000fc400078efcff */
[----:B------:R-:W-:Y:S02]  /*3e80*/  LOP3.LUT R43, R43, 0x58, RZ, 0xfc, !PT ;  /* 0x000000582b2b7812 */ /* 0x000fe400078efcff */
[C---:B------:R-:W-:Y:S01]  /*3e90*/  LEA R65, P0, R36.reuse, UR50, 0x9 ;  /* 0x0000003224417c11 */ /* 0x040fe2000f8048ff */
[----:B------:R-:W-:Y:S01]  /*3ea0*/  IMAD.SHL.U32 R41, R36, 0x80, RZ ;  /* 0x0000008024297824 */ /* 0x000fe200078e00ff */
[----:B------:R-:W-:Y:S01]  /*3eb0*/  SHF.R.U32.HI R0, RZ, 0x5, R0 ;  /* 0x00000005ff007819 */ /* 0x000fe20000011600 */
[----:B------:R-:W1:Y:S01]  /*3ec0*/  S2R R36, SR_TID.X ;  /* 0x0000000000247919 */ /* 0x000e620000002100 */
[C---:B------:R-:W-:Y:S01]  /*3ed0*/  IMAD.SHL.U32 R37, R43.reuse, 0x80, RZ ;  /* 0x000000802b257824 */ /* 0x040fe200078e00ff */
[----:B----4-:R-:W-:Y:S02]  /*3ee0*/  LEA R130, P3, R43, UR54, 0x9 ;  /* 0x000000362b827c11 */ /* 0x010fe4000f8648ff */
[----:B------:R-:W-:Y:S02]  /*3ef0*/  SGXT.U32 R0, R0, 0x2 ;  /* 0x000000020000781a */ /* 0x000fe40000000000 */
[----:B------:R-:W-:-:S02]  /*3f00*/  LEA.HI.X R95, R41, UR51, RZ, 0x2, P0 ;  /* 0x00000033295f7c11 */ /* 0x000fc400080f14ff */
[----:B------:R-:W-:Y:S02]  /*3f10*/  LEA.HI.X R91, R37, UR55, RZ, 0x2, P3 ;  /* 0x00000037255b7c11 */ /* 0x000fe400098f14ff */
[----:B------:R-:W-:-:S05]  /*3f20*/  LOP3.LUT R0, R0, 0x54, RZ, 0xfc, !PT ;  /* 0x0000005400007812 */ /* 0x000fca00078efcff */
[C---:B------:R-:W-:Y:S01]  /*3f30*/  IMAD.SHL.U32 R42, R0.reuse, 0x80, RZ ;  /* 0x00000080002a7824 */ /* 0x040fe200078e00ff */
[----:B-----5:R-:W-:-:S04]  /*3f40*/  LEA R0, P2, R0, UR48, 0x9 ;  /* 0x0000003000007c11 */ /* 0x020fc8000f8448ff */
[----:B------:R-:W-:Y:S01]  /*3f50*/  LEA.HI.X R127, R42, UR49, RZ, 0x2, P2 ;  /* 0x000000312a7f7c11 */ /* 0x000fe200090f14ff */
[----:B------:R-:W4:Y:S01]  /*3f60*/  LDCU.64 UR48, c[0x0][0x390] ;  /* 0x00007200ff3077ac */ /* 0x000f220008000a00 */
[--C-:B-1----:R-:W-:Y:S02]  /*3f70*/  SHF.R.U32.HI R41, RZ, 0x5, R36.reuse ;  /* 0x00000005ff297819 */ /* 0x102fe40000011624 */
[--C-:B------:R-:W-:Y:S02]  /*3f80*/  SHF.R.U32.HI R37, RZ, 0x5, R36.reuse ;  /* 0x00000005ff257819 */ /* 0x100fe40000011624 */
[----:B------:R-:W-:Y:S02]  /*3f90*/  SHF.R.U32.HI R36, RZ, 0x5, R36 ;  /* 0x00000005ff247819 */ /* 0x000fe40000011624 */
[----:B------:R-:W-:Y:S02]  /*3fa0*/  SGXT.U32 R41, R41, 0x2 ;  /* 0x000000022929781a */ /* 0x000fe40000000000 */
[----:B------:R-:W-:-:S02]  /*3fb0*/  SGXT.U32 R36, R36, 0x2 ;  /* 0x000000022424781a */ /* 0x000fc40000000000 */
[----:B------:R-:W-:Y:S02]  /*3fc0*/  SGXT.U32 R37, R37, 0x2 ;  /* 0x000000022525781a */ /* 0x000fe40000000000 */
[----:B------:R-:W-:Y:S02]  /*3fd0*/  LOP3.LUT R41, R41, 0x5c, RZ, 0xfc, !PT ;  /* 0x0000005c29297812 */ /* 0x000fe400078efcff */
[----:B------:R-:W-:Y:S02]  /*3fe0*/  LOP3.LUT R36, R36, 0x60, RZ, 0xfc, !PT ;  /* 0x0000006024247812 */ /* 0x000fe400078efcff */
[----:B------:R-:W-:Y:S01]  /*3ff0*/  LOP3.LUT R37, R37, 0x64, RZ, 0xfc, !PT ;  /* 0x0000006425257812 */ /* 0x000fe200078efcff */
[C---:B------:R-:W-:Y:S01]  /*4000*/  IMAD.SHL.U32 R42, R41.reuse, 0x80, RZ ;  /* 0x00000080292a7824 */ /* 0x040fe200078e00ff */
[----:B------:R-:W-:Y:S01]  /*4010*/  LEA R128, P0, R41, UR52, 0x9 ;  /* 0x0000003429807c11 */ /* 0x000fe2000f8048ff */
[C---:B------:R-:W-:Y:S01]  /*4020*/  IMAD.SHL.U32 R41, R36.reuse, 0x80, RZ ;  /* 0x0000008024297824 */ /* 0x040fe200078e00ff */
[----:B------:R-:W-:Y:S01]  /*4030*/  LEA R94, P2, R36, UR60, 0x9 ;  /* 0x0000003c245e7c11 */ /* 0x000fe2000f8448ff */
[C---:B------:R-:W-:Y:S01]  /*4040*/  IMAD.SHL.U32 R36, R37.reuse, 0x80, RZ ;  /* 0x0000008025247824 */ /* 0x040fe200078e00ff */
[----:B------:R-:W-:-:S02]  /*4050*/  LEA R126, P3, R37, UR62, 0x9 ;  /* 0x0000003e257e7c11 */ /* 0x000fc4000f8648ff */
[----:B------:R-:W1:Y:S01]  /*4060*/  S2R R37, SR_TID.X ;  /* 0x0000000000257919 */ /* 0x000e620000002100 */
[----:B------:R-:W-:Y:S02]  /*4070*/  LEA.HI.X R89, R42, UR53, RZ, 0x2, P0 ;  /* 0x000000352a597c11 */ /* 0x000fe400080f14ff */
[----:B------:R-:W-:Y:S02]  /*4080*/  LEA.HI.X R93, R36, UR63, RZ, 0x2, P3 ;  /* 0x0000003f245d7c11 */ /* 0x000fe400098f14ff */
[----:B------:R-:W-:Y:S02]  /*4090*/  LEA.HI.X R125, R41, UR61, RZ, 0x2, P2 ;  /* 0x0000003d297d7c11 */ /* 0x000fe400090f14ff */
[--C-:B-1----:R-:W-:Y:S02]  /*40a0*/  SHF.R.U32.HI R36, RZ, 0x5, R37.reuse ;  /* 0x00000005ff247819 */ /* 0x102fe40000011625 */
[----:B------:R-:W-:Y:S02]  /*40b0*/  SHF.R.U32.HI R37, RZ, 0x5, R37 ;  /* 0x00000005ff257819 */ /* 0x000fe40000011625 */
[----:B------:R-:W-:-:S02]  /*40c0*/  SGXT.U32 R36, R36, 0x2 ;  /* 0x000000022424781a */ /* 0x000fc40000000000 */
[----:B------:R-:W-:Y:S02]  /*40d0*/  SGXT.U32 R37, R37, 0x2 ;  /* 0x000000022525781a */ /* 0x000fe40000000000 */
[----:B------:R-:W-:Y:S02]  /*40e0*/  LOP3.LUT R36, R36, 0x6c, RZ, 0xfc, !PT ;  /* 0x0000006c24247812 */ /* 0x000fe400078efcff */
[----:B------:R-:W-:Y:S02]  /*40f0*/  LOP3.LUT R37, R37, 0x68, RZ, 0xfc, !PT ;  /* 0x0000006825257812 */ /* 0x000fe400078efcff */
[C---:B0-----:R-:W-:Y:S02]  /*4100*/  LEA R88, P2, R36.reuse, UR22, 0x9 ;  /* 0x0000001624587c11 */ /* 0x041fe4000f8448ff */
[C---:B------:R-:W-:Y:S01]  /*4110*/  LEA R90, P0, R37.reuse, UR58, 0x9 ;  /* 0x0000003a255a7c11 */ /* 0x040fe2000f8048ff */
[----:B------:R-:W-:Y:S02]  /*4120*/  IMAD.SHL.U32 R41, R37, 0x80, RZ ;  /* 0x0000008025297824 */ /* 0x000fe400078e00ff */
[----:B------:R-:W-:-:S02]  /*4130*/  IMAD.SHL.U32 R37, R36, 0x80, RZ ;  /* 0x0000008024257824 */ /* 0x000fc400078e00ff */
[C---:B------:R-:W-:Y:S01]  /*4140*/  IMAD.SHL.U32 R36, R165.reuse, 0x80, RZ ;  /* 0x00000080a5247824 */ /* 0x040fe200078e00ff */
[----:B------:R-:W-:Y:S02]  /*4150*/  LEA R165, P3, R165, UR64, 0x9 ;  /* 0x00000040a5a57c11 */ /* 0x000fe4000f8648ff */
[----:B------:R-:W-:Y:S01]  /*4160*/  LEA.HI.X R123, R37, UR23, RZ, 0x2, P2 ;  /* 0x00000017257b7c11 */ /* 0x000fe200090f14ff */
[----:B------:R-:W-:Y:S01]  /*4170*/  IMAD.SHL.U32 R37, R164, 0x80, RZ ;  /* 0x00000080a4257824 */ /* 0x000fe200078e00ff */
[----:B------:R-:W-:Y:S01]  /*4180*/  LEA.HI.X R122, R36, UR65, RZ, 0x2, P3 ;  /* 0x00000041247a7c11 */ /* 0x000fe200098f14ff */
[C---:B------:R-:W-:Y:S01]  /*4190*/  IMAD.SHL.U32 R36, R163.reuse, 0x80, RZ ;  /* 0x00000080a3247824 */ /* 0x040fe200078e00ff */
[----:B---3--:R-:W-:Y:S01]  /*41a0*/  LEA R163, P2, R163, UR14, 0x9 ;  /* 0x0000000ea3a37c11 */ /* 0x008fe2000f8448ff */
[----:B------:R-:W0:Y:S01]  /*41b0*/  LDCU.64 UR22, c[0x0][0x390] ;  /* 0x00007200ff1677ac */ /* 0x000e220008000a00 */
[----:B------:R-:W-:Y:S02]  /*41c0*/  LEA.HI.X R124, R41, UR59, RZ, 0x2, P0 ;  /* 0x0000003b297c7c11 */ /* 0x000fe400080f14ff */
[----:B------:R-:W-:Y:S01]  /*41d0*/  LEA.HI.X R120, R36, UR15, RZ, 0x2, P2 ;  /* 0x0000000f24787c11 */ /* 0x000fe200090f14ff */
[C---:B------:R-:W-:Y:S01]  /*41e0*/  IMAD.SHL.U32 R36, R160.reuse, 0x80, RZ ;  /* 0x00000080a0247824 */ /* 0x040fe200078e00ff */
[----:B------:R-:W-:Y:S01]  /*41f0*/  LEA R160, P2, R160, UR10, 0x9 ;  /* 0x0000000aa0a07c11 */ /* 0x000fe2000f8448ff */
[----:B------:R-:W1:Y:S01]  /*4200*/  LDCU.64 UR14, c[0x0][0x390] ;  /* 0x00007200ff0e77ac */ /* 0x000e620008000a00 */
[----:B--2---:R-:W-:Y:S01]  /*4210*/  LEA R92, P0, R164, UR12, 0x9 ;  /* 0x0000000ca45c7c11 */ /* 0x004fe2000f8048ff */
[----:B------:R-:W-:Y:S01]  /*4220*/  IMAD.SHL.U32 R164, R162, 0x80, RZ ;  /* 0x00000080a2a47824 */ /* 0x000fe200078e00ff */
[----:B------:R-:W-:Y:S01]  /*4230*/  LEA.HI.X R117, R36, UR11, RZ, 0x2, P2 ;  /* 0x0000000b24757c11 */ /* 0x000fe200090f14ff */
[----:B------:R-:W-:Y:S01]  /*4240*/  IMAD.SHL.U32 R36, R157, 0x80, RZ ;  /* 0x000000809d247824 */ /* 0x000fe200078e00ff */
[----:B------:R-:W-:Y:S01]  /*4250*/  LEA.HI.X R121, R37, UR13, RZ, 0x2, P0 ;  /* 0x0000000d25797c11 */ /* 0x000fe200080f14ff */
[----:B------:R-:W-:Y:S01]  /*4260*/  IMAD.SHL.U32 R37, R161, 0x80, RZ ;  /* 0x00000080a1257824 */ /* 0x000fe200078e00ff */
[----:B------:R-:W-:Y:S01]  /*4270*/  LEA R157, P2, R157, UR34, 0x9 ;  /* 0x000000229d9d7c11 */ /* 0x000fe2000f8448ff */
[----:B------:R-:W2:Y:S01]  /*4280*/  LDCU.64 UR10, c[0x0][0x390] ;  /* 0x00007200ff0a77ac */ /* 0x000ea20008000a00 */
[----:B------:R-:W-:-:S02]  /*4290*/  LEA R161, P0, R161, UR18, 0x9 ;  /* 0x00000012a1a17c11 */ /* 0x000fc4000f8048ff */
[----:B------:R-:W-:Y:S01]  /*42a0*/  LEA.HI.X R114, R36, UR35, RZ, 0x2, P2 ;  /* 0x0000002324727c11 */ /* 0x000fe200090f14ff */
[----:B------:R-:W-:Y:S01]  /*42b0*/  IMAD.SHL.U32 R36, R154, 0x80, RZ ;  /* 0x000000809a247824 */ /* 0x000fe200078e00ff */
[----:B------:R-:W-:Y:S01]  /*42c0*/  LEA.HI.X R118, R37, UR19, RZ, 0x2, P0 ;  /* 0x0000001325767c11 */ /* 0x000fe200080f14ff */
[----:B------:R-:W-:Y:S01]  /*42d0*/  IMAD.SHL.U32 R37, R158, 0x80, RZ ;  /* 0x000000809e257824 */ /* 0x000fe200078e00ff */
[----:B------:R-:W-:Y:S01]  /*42e0*/  LEA R154, P2, R154, UR28, 0x9 ;  /* 0x0000001c9a9a7c11 */ /* 0x000fe2000f8448ff */
[----:B------:R-:W3:Y:S01]  /*42f0*/  LDCU.64 UR34, c[0x0][0x390] ;  /* 0x00007200ff2277ac */ /* 0x000ee20008000a00 */
[----:B------:R-:W-:Y:S02]  /*4300*/  LEA R158, P0, R158, UR30, 0x9 ;  /* 0x0000001e9e9e7c11 */ /* 0x000fe4000f8048ff */
[----:B------:R-:W-:Y:S01]  /*4310*/  LEA.HI.X R111, R36, UR29, RZ, 0x2, P2 ;  /* 0x0000001d246f7c11 */ /* 0x000fe200090f14ff */
[C---:B------:R-:W-:Y:S01]  /*4320*/  IMAD.SHL.U32 R36, R150.reuse, 0x80, RZ ;  /* 0x0000008096247824 */ /* 0x040fe200078e00ff */
[----:B------:R-:W-:Y:S01]  /*4330*/  LEA.HI.X R115, R37, UR31, RZ, 0x2, P0 ;  /* 0x0000001f25737c11 */ /* 0x000fe200080f14ff */
[----:B------:R-:W-:Y:S01]  /*4340*/  IMAD.SHL.U32 R37, R155, 0x80, RZ ;  /* 0x000000809b257824 */ /* 0x000fe200078e00ff */
[----:B------:R-:W5:Y:S01]  /*4350*/  LDCU.64 UR30, c[0x0][0x390] ;  /* 0x00007200ff1e77ac */ /* 0x000f620008000a00 */
[----:B------:R-:W-:-:S02]  /*4360*/  LEA R150, P2, R150, UR44, 0x9 ;  /* 0x0000002c96967c11 */ /* 0x000fc4000f8448ff */
[----:B------:R-:W-:Y:S01]  /*4370*/  LEA R155, P0, R155, UR38, 0x9 ;  /* 0x000000269b9b7c11 */ /* 0x000fe2000f8048ff */
[----:B------:R-:W0:Y:S01]  /*4380*/  LDCU.64 UR18, c[0x0][0x390] ;  /* 0x00007200ff1277ac */ /* 0x000e220008000a00 */
[----:B------:R-:W-:Y:S02]  /*4390*/  LEA R162, P3, R162, UR16, 0x9 ;  /* 0x00000010a2a27c11 */ /* 0x000fe4000f8648ff */
[----:B------:R-:W-:Y:S01]  /*43a0*/  LEA.HI.X R108, R36, UR45, RZ, 0x2, P2 ;  /* 0x0000002d246c7c11 */ /* 0x000fe200090f14ff */
[----:B------:R-:W-:Y:S01]  /*43b0*/  IMAD.SHL.U32 R36, R144, 0x80, RZ ;  /* 0x0000008090247824 */ /* 0x000fe200078e00ff */
[----:B------:R-:W-:Y:S01]  /*43c0*/  LEA.HI.X R112, R37, UR39, RZ, 0x2, P0 ;  /* 0x0000002725707c11 */ /* 0x000fe200080f14ff */
[----:B------:R-:W-:Y:S01]  /*43d0*/  IMAD.SHL.U32 R37, R152, 0x80, RZ ;  /* 0x0000008098257824 */ /* 0x000fe200078e00ff */
[----:B------:R-:W-:Y:S01]  /*43e0*/  LEA.HI.X R119, R164, UR17, RZ, 0x2, P3 ;  /* 0x00000011a4777c11 */ /* 0x000fe200098f14ff */
[----:B------:R-:W-:Y:S01]  /*43f0*/  IMAD.SHL.U32 R164, R159, 0x80, RZ ;  /* 0x000000809fa47824 */ /* 0x000fe200078e00ff */
[----:B----4-:R-:W-:Y:S01]  /*4400*/  LEA R144, P2, R144, UR48, 0x9 ;  /* 0x0000003090907c11 */ /* 0x010fe2000f8448ff */
[----:B------:R-:W4:Y:S01]  /*4410*/  LDCU.64 UR12, c[0x0][0x390] ;  /* 0x00007200ff0c77ac */ /* 0x000f220008000a00 */
[----:B------:R-:W-:-:S02]  /*4420*/  LEA R152, P0, R152, UR40, 0x9 ;  /* 0x0000002898987c11 */ /* 0x000fc4000f8048ff */
[----:B------:R-:W-:Y:S01]  /*4430*/  LEA R159, P3, R159, UR32, 0x9 ;  /* 0x000000209f9f7c11 */ /* 0x000fe2000f8648ff */
[----:B------:R-:W3:Y:S01]  /*4440*/  LDCU.64 UR16, c[0x0][0x390] ;  /* 0x00007200ff1077ac */ /* 0x000ee20008000a00 */
[----:B------:R-:W-:Y:S01]  /*4450*/  LEA.HI.X R105, R36, UR49, RZ, 0x2, P2 ;  /* 0x0000003124697c11 */ /* 0x000fe200090f14ff */
[----:B------:R-:W-:Y:S01]  /*4460*/  IMAD.SHL.U32 R36, R141, 0x80, RZ ;  /* 0x000000808d247824 */ /* 0x000fe200078e00ff */
[----:B------:R-:W-:Y:S01]  /*4470*/  LEA.HI.X R109, R37, UR41, RZ, 0x2, P0 ;  /* 0x00000029256d7c11 */ /* 0x000fe200080f14ff */
[----:B------:R-:W-:Y:S01]  /*4480*/  IMAD.SHL.U32 R37, R145, 0x80, RZ ;  /* 0x0000008091257824 */ /* 0x000fe200078e00ff */
[----:B------:R-:W-:Y:S01]  /*4490*/  LEA.HI.X R116, R164, UR33, RZ, 0x2, P3 ;  /* 0x00000021a4747c11 */ /* 0x000fe200098f14ff */
[----:B------:R-:W4:Y:S01]  /*44a0*/  LDCU.64 UR32, c[0x0][0x390] ;  /* 0x00007200ff2077ac */ /* 0x000f220008000a00 */
[----:B--2---:R-:W-:Y:S01]  /*44b0*/  LEA R141, P2, R141, UR10, 0x9 ;  /* 0x0000000a8d8d7c11 */ /* 0x004fe2000f8448ff */
[----:B------:R-:W-:Y:S01]  /*44c0*/  IMAD.SHL.U32 R164, R156, 0x80, RZ ;  /* 0x000000809ca47824 */ /* 0x000fe200078e00ff */
[----:B0-----:R-:W-:Y:S01]  /*44d0*/  LEA R145, P0, R145, UR22, 0x9 ;  /* 0x0000001691917c11 */ /* 0x001fe2000f8048ff */
[----:B------:R-:W0:Y:S01]  /*44e0*/  LDCU.64 UR28, c[0x0][0x390] ;  /* 0x00007200ff1c77ac */ /* 0x000e220008000a00 */
[----:B------:R-:W-:Y:S01]  /*44f0*/  LEA.HI.X R102, R36, UR11, RZ, 0x2, P2 ;  /* 0x0000000b24667c11 */ /* 0x000fe200090f14ff */
[----:B------:R-:W-:Y:S01]  /*4500*/  IMAD.SHL.U32 R36, R138, 0x80, RZ ;  /* 0x000000808a247824 */ /* 0x000fe200078e00ff */
[----:B------:R-:W-:Y:S01]  /*4510*/  LEA.HI.X R106, R37, UR23, RZ, 0x2, P0 ;  /* 0x00000017256a7c11 */ /* 0x000fe200080f14ff */
[----:B------:R-:W-:Y:S01]  /*4520*/  IMAD.SHL.U32 R37, R142, 0x80, RZ ;  /* 0x000000808e257824 */ /* 0x000fe200078e00ff */
[----:B-----5:R-:W-:Y:S01]  /*4530*/  LEA R138, P2, R138, UR30, 0x9 ;  /* 0x0000001e8a8a7c11 */ /* 0x020fe2000f8448ff */
[----:B------:R-:W2:Y:S01]  /*4540*/  LDCU.64 UR22, c[0x0][0x390] ;  /* 0x00007200ff1677ac */ /* 0x000ea20008000a00 */
[----:B-1----:R-:W-:-:S02]  /*4550*/  LEA R142, P0, R142, UR14, 0x9 ;  /* 0x0000000e8e8e7c11 */ /* 0x002fc4000f8048ff */
[----:B------:R-:W-:Y:S01]  /*4560*/  LEA.HI.X R87, R36, UR31, RZ, 0x2, P2 ;  /* 0x0000001f24577c11 */ /* 0x000fe200090f14ff */
[----:B------:R-:W-:Y:S01]  /*4570*/  IMAD.SHL.U32 R36, R135, 0x80, RZ ;  /* 0x0000008087247824 */ /* 0x000fe200078e00ff */
[----:B------:R-:W-:Y:S01]  /*4580*/  LEA.HI.X R103, R37, UR15, RZ, 0x2, P0 ;  /* 0x0000000f25677c11 */ /* 0x000fe200080f14ff */
[----:B------:R-:W-:Y:S01]  /*4590*/  IMAD.SHL.U32 R37, R139, 0x80, RZ ;  /* 0x000000808b257824 */ /* 0x000fe200078e00ff */
[----:B---3--:R-:W-:Y:S01]  /*45a0*/  LEA R135, P2, R135, UR34, 0x9 ;  /* 0x0000002287877c11 */ /* 0x008fe2000f8448ff */
[----:B------:R-:W1:Y:S01]  /*45b0*/  LDCU.64 UR14, c[0x0][0x390] ;  /* 0x00007200ff0e77ac */ /* 0x000e620008000a00 */
[----:B------:R-:W-:Y:S02]  /*45c0*/  LEA R139, P0, R139, UR18, 0x9 ;  /* 0x000000128b8b7c11 */ /* 0x000fe4000f8048ff */
[----:B------:R-:W-:Y:S01]  /*45d0*/  LEA R156, P3, R156, UR36, 0x9 ;  /* 0x000000249c9c7c11 */ /* 0x000fe2000f8648ff */
[----:B------:R-:W3:Y:S01]  /*45e0*/  LDCU.64 UR10, c[0x0][0x390] ;  /* 0x00007200ff0a77ac */ /* 0x000ee20008000a00 */
[----:B------:R-:W-:-:S02]  /*45f0*/  LEA.HI.X R75, R36, UR35, RZ, 0x2, P2 ;  /* 0x00000023244b7c11 */ /* 0x000fc400090f14ff */
[----:B------:R-:W-:Y:S01]  /*4600*/  LEA.HI.X R100, R37, UR19, RZ, 0x2, P0 ;  /* 0x0000001325647c11 */ /* 0x000fe200080f14ff */
[----:B------:R-:W5:Y:S01]  /*4610*/  S2R R36, SR_TID.X ;  /* 0x0000000000247919 */ /* 0x000f620000002100 */
[----:B------:R-:W-:Y:S01]  /*4620*/  LEA.HI.X R113, R164, UR37, RZ, 0x2, P3 ;  /* 0x00000025a4717c11 */ /* 0x000fe200098f14ff */
[C---:B------:R-:W-:Y:S01]  /*4630*/  IMAD.SHL.U32 R37, R136.reuse, 0x80, RZ ;  /* 0x0000008088257824 */ /* 0x040fe200078e00ff */
[----:B----4-:R-:W-:Y:S01]  /*4640*/  LEA R136, P0, R136, UR32, 0x9 ;  /* 0x0000002088887c11 */ /* 0x010fe2000f8048ff */
[C---:B------:R-:W-:Y:S01]  /*4650*/  IMAD.SHL.U32 R164, R153.reuse, 0x80, RZ ;  /* 0x0000008099a47824 */ /* 0x040fe200078e00ff */
[----:B------:R-:W-:Y:S01]  /*4660*/  LEA R153, P3, R153, UR42, 0x9 ;  /* 0x0000002a99997c11 */ /* 0x000fe2000f8648ff */
[----:B------:R-:W4:Y:S01]  /*4670*/  LDCU.64 UR36, c[0x0][0x390] ;  /* 0x00007200ff2477ac */ /* 0x000f220008000a00 */
[----:B------:R-:W-:Y:S02]  /*4680*/  LEA.HI.X R81, R37, UR33, RZ, 0x2, P0 ;  /* 0x0000002125517c11 */ /* 0x000fe400080f14ff */
[----:B------:R-:W-:Y:S01]  /*4690*/  LEA.HI.X R110, R164, UR43, RZ, 0x2, P3 ;  /* 0x0000002ba46e7c11 */ /* 0x000fe200098f14ff */
[----:B------:R-:W1:Y:S01]  /*46a0*/  S2R R37, SR_TID.X ;  /* 0x0000000000257919 */ /* 0x000e620000002100 */
[C---:B------:R-:W-:Y:S01]  /*46b0*/  IMAD.SHL.U32 R164, R146.reuse, 0x80, RZ ;  /* 0x0000008092a47824 */ /* 0x040fe200078e00ff */
[----:B------:R-:W-:Y:S01]  /*46c0*/  LEA R146, P3, R146, UR46, 0x9 ;  /* 0x0000002e92927c11 */ /* 0x000fe2000f8648ff */
[----:B------:R-:W0:Y:S01]  /*46d0*/  LDCU.64 UR18, c[0x0][0x390] ;  /* 0x00007200ff1277ac */ /* 0x000e220008000a00 */
[----:B--2---:R-:W-:-:S02]  /*46e0*/  LEA R80, P2, R132, UR22, 0x9 ;  /* 0x0000001684507c11 */ /* 0x004fc4000f8448ff */
[----:B------:R-:W-:Y:S01]  /*46f0*/  LEA.HI.X R107, R164, UR47, RZ, 0x2, P3 ;  /* 0x0000002fa46b7c11 */ /* 0x000fe200098f14ff */
[C---:B------:R-:W-:Y:S01]  /*4700*/  IMAD.SHL.U32 R164, R143.reuse, 0x80, RZ ;  /* 0x000000808fa47824 */ /* 0x040fe200078e00ff */
[----:B------:R-:W-:Y:S01]  /*4710*/  LEA R143, P3, R143, UR12, 0x9 ;  /* 0x0000000c8f8f7c11 */ /* 0x000fe2000f8648ff */
[----:B------:R-:W2:Y:S03]  /*4720*/  LDCU.64 UR30, c[0x0][0x390] ;  /* 0x00007200ff1e77ac */ /* 0x000ea60008000a00 */
[----:B------:R-:W-:Y:S01]  /*4730*/  LEA.HI.X R104, R164, UR13, RZ, 0x2, P3 ;  /* 0x0000000da4687c11 */ /* 0x000fe200098f14ff */
[C---:B------:R-:W-:Y:S01]  /*4740*/  IMAD.SHL.U32 R164, R140.reuse, 0x80, RZ ;  /* 0x000000808ca47824 */ /* 0x040fe200078e00ff */
[----:B------:R-:W1:Y:S01]  /*4750*/  LDCU.64 UR12, c[0x0][0x390] ;  /* 0x00007200ff0c77ac */ /* 0x000e620008000a00 */
[----:B------:R-:W-:-:S04]  /*4760*/  LEA R140, P3, R140, UR16, 0x9 ;  /* 0x000000108c8c7c11 */ /* 0x000fc8000f8648ff */
[----:B------:R-:W-:Y:S01]  /*4770*/  LEA.HI.X R101, R164, UR17, RZ, 0x2, P3 ;  /* 0x00000011a4657c11 */ /* 0x000fe200098f14ff */
[C---:B------:R-:W-:Y:S01]  /*4780*/  IMAD.SHL.U32 R164, R137.reuse, 0x80, RZ ;  /* 0x0000008089a47824 */ /* 0x040fe200078e00ff */
[----:B0-----:R-:W-:Y:S01]  /*4790*/  LEA R137, P3, R137, UR28, 0x9 ;  /* 0x0000001c89897c11 */ /* 0x001fe2000f8648ff */
[----:B------:R-:W0:Y:S01]  /*47a0*/  LDCU.64 UR16, c[0x0][0x390] ;  /* 0x00007200ff1077ac */ /* 0x000e220008000a00 */
[----:B-----5:R-:W-:Y:S02]  /*47b0*/  SHF.R.U32.HI R41, RZ, 0x5, R36 ;  /* 0x00000005ff297819 */ /* 0x020fe40000011624 */
[----:B------:R-:W-:Y:S01]  /*47c0*/  LEA.HI.X R85, R164, UR29, RZ, 0x2, P3 ;  /* 0x0000001da4557c11 */ /* 0x000fe200098f14ff */
[C---:B------:R-:W-:Y:S01]  /*47d0*/  IMAD.SHL.U32 R164, R134.reuse, 0x80, RZ ;  /* 0x0000008086a47824 */ /* 0x040fe200078e00ff */
[----:B----4-:R-:W-:Y:S01]  /*47e0*/  LEA R134, P3, R134, UR36, 0x9 ;  /* 0x0000002486867c11 */ /* 0x010fe2000f8648ff */
[----:B------:R-:W4:Y:S01]  /*47f0*/  LDCU.64 UR28, c[0x0][0x390] ;  /* 0x00007200ff1c77ac */ /* 0x000f220008000a00 */
[----:B------:R-:W-:-:S02]  /*4800*/  SGXT.U32 R41, R41, 0x2 ;  /* 0x000000022929781a */ /* 0x000fc40000000000 */
[----:B------:R-:W-:Y:S01]  /*4810*/  LEA.HI.X R71, R164, UR37, RZ, 0x2, P3 ;  /* 0x00000025a4477c11 */ /* 0x000fe200098f14ff */
[C---:B------:R-:W-:Y:S01]  /*4820*/  IMAD.SHL.U32 R164, R133.reuse, 0x80, RZ ;  /* 0x0000008085a47824 */ /* 0x040fe200078e00ff */
[----:B-1----:R-:W-:Y:S01]  /*4830*/  LEA R84, P0, R133, UR12, 0x9 ;  /* 0x0000000c85547c11 */ /* 0x002fe2000f8048ff */
[----:B------:R-:W-:Y:S01]  /*4840*/  IMAD.SHL.U32 R133, R132, 0x80, RZ ;  /* 0x0000008084857824 */ /* 0x000fe200078e00ff */
[----:B------:R-:W-:Y:S01]  /*4850*/  SHF.R.U32.HI R42, RZ, 0x5, R37 ;  /* 0x00000005ff2a7819 */ /* 0x000fe20000011625 */
[----:B------:R-:W-:Y:S01]  /*4860*/  IMAD.SHL.U32 R132, R3, 0x80, RZ ;  /* 0x0000008003847824 */ /* 0x000fe200078e00ff */
[----:B------:R-:W-:Y:S02]  /*4870*/  LOP3.LUT R36, R36, 0x1f, RZ, 0xc0, !PT ;  /* 0x0000001f24247812 */ /* 0x000fe400078ec0ff */
[----:B------:R-:W-:Y:S02]  /*4880*/  LOP3.LUT R41, R41, 0xec, RZ, 0xfc, !PT ;  /* 0x000000ec29297812 */ /* 0x000fe400078efcff */
[----:B------:R-:W-:Y:S01]  /*4890*/  LEA.HI.X R86, R164, UR13, RZ, 0x2, P0 ;  /* 0x0000000da4567c11 */ /* 0x000fe200080f14ff */
[----:B------:R-:W-:Y:S01]  /*48a0*/  IMAD.SHL.U32 R164, R36, 0x4, RZ ;  /* 0x0000000424a47824 */ /* 0x000fe200078e00ff */
[----:B------:R-:W-:Y:S01]  /*48b0*/  SGXT.U32 R42, R42, 0x2 ;  /* 0x000000022a2a781a */ /* 0x000fe20000000000 */
[C---:B------:R-:W-:Y:S01]  /*48c0*/  IMAD.SHL.U32 R36, R41.reuse, 0x80, RZ ;  /* 0x0000008029247824 */ /* 0x040fe200078e00ff */
[----:B------:R-:W-:-:S02]  /*48d0*/  LEA R70, P0, R41, UR14, 0x9 ;  /* 0x0000000e29467c11 */ /* 0x000fc4000f8048ff */
[----:B------:R-:W-:Y:S02]  /*48e0*/  SHF.R.U32.HI R41, RZ, 0x5, R37 ;  /* 0x00000005ff297819 */ /* 0x000fe40000011625 */
[----:B------:R-:W-:Y:S02]  /*48f0*/  LOP3.LUT R42, R42, 0xf0, RZ, 0xfc, !PT ;  /* 0x000000f02a2a7812 */ /* 0x000fe400078efcff */
[----:B------:R-:W-:Y:S02]  /*4900*/  LOP3.LUT R37, R37, 0x60, RZ, 0xc0, !PT ;  /* 0x0000006025257812 */ /* 0x000fe400078ec0ff */
[----:B------:R-:W-:Y:S01]  /*4910*/  LEA.HI.X R78, R133, UR23, RZ, 0x2, P2 ;  /* 0x00000017854e7c11 */ /* 0x000fe200090f14ff */
[C---:B------:R-:W-:Y:S01]  /*4920*/  IMAD.SHL.U32 R133, R42.reuse, 0x80, RZ ;  /* 0x000000802a857824 */ /* 0x040fe200078e00ff */
[----:B0-----:R-:W-:Y:S01]  /*4930*/  LEA R82, P2, R42, UR16, 0x9 ;  /* 0x000000102a527c11 */ /* 0x001fe2000f8448ff */
[----:B------:R-:W-:Y:S01]  /*4940*/  IMAD.SHL.U32 R37, R37, 0x4, RZ ;  /* 0x0000000425257824 */ /* 0x000fe200078e00ff */
[----:B---3--:R-:W-:-:S02]  /*4950*/  LEA R74, P3, R3, UR10, 0x9 ;  /* 0x0000000a034a7c11 */ /* 0x008fc4000f8648ff */
[----:B------:R-:W-:Y:S01]  /*4960*/  SGXT.U32 R41, R41, 0x2 ;  /* 0x000000022929781a */ /* 0x000fe20000000000 */
[----:B------:R-:W-:Y:S01]  /*4970*/  IMAD.SHL.U32 R3, R37, 0x4, RZ ;  /* 0x0000000425037824 */ /* 0x000fe200078e00ff */
[----:B------:R-:W-:Y:S02]  /*4980*/  LEA.HI.X R37, R133, UR17, RZ, 0x2, P2 ;  /* 0x0000001185257c11 */ /* 0x000fe400090f14ff */
[----:B------:R-:W-:Y:S02]  /*4990*/  LOP3.LUT R41, R41, 0xf4, RZ, 0xfc, !PT ;  /* 0x000000f429297812 */ /* 0x000fe400078efcff */
[----:B------:R-:W-:Y:S01]  /*49a0*/  LEA.HI.X R76, R132, UR11, RZ, 0x2, P3 ;  /* 0x0000000b844c7c11 */ /* 0x000fe200098f14ff */
[----:B------:R0:W-:Y:S01]  /*49b0*/  STL [R1+0x4ec], R37 ;  /* 0x0004ec2501007387 */ /* 0x0001e20000100800 */
[C---:B------:R-:W-:Y:S01]  /*49c0*/  LEA R77, P3, R41.reuse, UR18, 0x9 ;  /* 0x00000012294d7c11 */ /* 0x040fe2000f8648ff */
[----:B------:R-:W-:Y:S01]  /*49d0*/  IMAD.SHL.U32 R132, R41, 0x80, RZ ;  /* 0x0000008029847824 */ /* 0x000fe200078e00ff */
[----:B------:R-:W-:Y:S01]  /*49e0*/  LEA.HI.X R69, R36, UR15, RZ, 0x2, P0 ;  /* 0x0000000f24457c11 */ /* 0x000fe200080f14ff */
[----:B------:R-:W1:Y:S01]  /*49f0*/  LDCU.64 UR10, c[0x0][0x390] ;  /* 0x00007200ff0a77ac */ /* 0x000e620008000a00 */
[----:B--2---:R-:W-:-:S02]  /*4a00*/  IADD3 R42, P4, P5, R164, UR30, R3 ;  /* 0x0000001ea42a7c10 */ /* 0x004fc4000fd9e003 */
[----:B------:R-:W-:Y:S02]  /*4a10*/  LEA.HI.X R36, R132, UR19, RZ, 0x2, P3 ;  /* 0x0000001384247c11 */ /* 0x000fe400098f14ff */
[----:B------:R-:W-:Y:S01]  /*4a20*/  LEA R133, P3, R147, UR4, 0x2 ;  /* 0x0000000493857c11 */ /* 0x000fe2000f8610ff */
[----:B0-----:R-:W0:Y:S01]  /*4a30*/  S2R R37, SR_TID.X ;  /* 0x0000000000257919 */ /* 0x001e220000002100 */
[----:B------:R-:W-:Y:S02]  /*4a40*/  LEA R3, P0, R149, UR8, 0x2 ;  /* 0x0000000895037c11 */ /* 0x000fe4000f8010ff */
[----:B------:R-:W-:Y:S01]  /*4a50*/  IADD3.X R43, PT, PT, RZ, UR31, RZ, P4, P5 ;  /* 0x0000001fff2b7c10 */ /* 0x000fe2000a7ea4ff */
[----:B------:R-:W-:Y:S01]  /*4a60*/  STL [R1+0x4e8], R36 ;  /* 0x0004e82401007387 */ /* 0x000fe20000100800 */
[----:B------:R-:W-:Y:S02]  /*4a70*/  LEA R132, P2, R148, UR6, 0x2 ;  /* 0x0000000694847c11 */ /* 0x000fe4000f8410ff */
[----:B------:R-:W-:Y:S01]  /*4a80*/  LEA.HI.X R147, R147, UR5, RZ, 0x2, P3 ;  /* 0x0000000593937c11 */ /* 0x000fe200098f14ff */
[----:B------:R2:W-:Y:S01]  /*4a90*/  STL.64 [R1+0x3d8], R42 ;  /* 0x0003d82a01007387 */ /* 0x0005e20000100a00 */
[----:B------:R-:W-:-:S02]  /*4aa0*/  LEA.HI.X R149, R149, UR9, RZ, 0x2, P0 ;  /* 0x0000000995957c11 */ /* 0x000fc400080f14ff */
[----:B------:R-:W-:Y:S02]  /*4ab0*/  LEA.HI.X R148, R148, UR7, RZ, 0x2, P2 ;  /* 0x0000000794947c11 */ /* 0x000fe400090f14ff */
[----:B------:R-:W-:-:S05]  /*4ac0*/  LOP3.LUT R41, R2, 0x70, RZ, 0x3c, !PT ;  /* 0x0000007002297812 */ /* 0x000fca00078e3cff */
[----:B------:R3:W-:Y:S01]  /*4ad0*/  STL [R1+0x304], R41 ;  /* 0x0003042901007387 */ /* 0x0007e20000100800 */
[----:B--2---:R-:W-:Y:S01]  /*4ae0*/  IMAD.MOV.U32 R43, RZ, RZ, R38 ;  /* 0x000000ffff2b7224 */ /* 0x004fe200078e0026 */
[C---:B------:R-:W-:Y:S02]  /*4af0*/  IADD3 R38, P6, PT, R164.reuse, R132, RZ ;  /* 0x00000084a4267210 */ /* 0x040fe40007fde0ff */
[----:B------:R-:W-:Y:S02]  /*4b00*/  IADD3 R42, P2, PT, R164, R39, RZ ;  /* 0x00000027a42a7210 */ /* 0x000fe40007f5e0ff */
[--C-:B0-----:R-:W-:Y:S02]  /*4b10*/  SHF.R.U32.HI R36, RZ, 0x5, R37.reuse ;  /* 0x00000005ff247819 */ /* 0x101fe40000011625 */
[----:B------:R-:W-:Y:S02]  /*4b20*/  SHF.R.U32.HI R37, RZ, 0x5, R37 ;  /* 0x00000005ff257819 */ /* 0x000fe40000011625 */
[----:B------:R-:W-:-:S02]  /*4b30*/  SGXT.U32 R36, R36, 0x2 ;  /* 0x000000022424781a */ /* 0x000fc40000000000 */
[----:B------:R-:W-:Y:S02]  /*4b40*/  SGXT.U32 R37, R37, 0x2 ;  /* 0x000000022525781a */ /* 0x000fe40000000000 */
[----:B------:R-:W-:Y:S02]  /*4b50*/  LOP3.LUT R36, R36, 0xfc, RZ, 0xfc, !PT ;  /* 0x000000fc24247812 */ /* 0x000fe400078efcff */
[----:B------:R-:W-:Y:S02]  /*4b60*/  LOP3.LUT R37, R37, 0xf8, RZ, 0xfc, !PT ;  /* 0x000000f825257812 */ /* 0x000fe400078efcff */
[----:B-1----:R-:W-:Y:S02]  /*4b70*/  LEA R68, P3, R36, UR10, 0x9 ;  /* 0x0000000a24447c11 */ /* 0x002fe4000f8648ff */
[----:B------:R-:W-:Y:S01]  /*4b80*/  IADD3 R36, P0, PT, R164, R3, RZ ;  /* 0x00000003a4247210 */ /* 0x000fe20007f1e0ff */
[----:B------:R-:W-:Y:S01]  /*4b90*/  IMAD.MOV.U32 R3, RZ, RZ, R40 ;  /* 0x000000ffff037224 */ /* 0x000fe200078e0028 */
[----:B----4-:R-:W-:-:S02]  /*4ba0*/  LEA R72, P4, R37, UR28, 0x9 ;  /* 0x0000001c25487c11 */ /* 0x010fc4000f8848ff */
[C---:B------:R-:W-:Y:S01]  /*4bb0*/  IADD3 R40, P5, PT, R164.reuse, R133, RZ ;  /* 0x00000085a4287210 */ /* 0x040fe20007fbe0ff */
[----:B------:R-:W-:Y:S01]  /*4bc0*/  IMAD.X R37, RZ, RZ, R149, P0 ;  /* 0x000000ffff257224 */ /* 0x000fe200000e0695 */
[C---:B------:R-:W-:Y:S01]  /*4bd0*/  IADD3 R132, P0, PT, R164.reuse, R151, RZ ;  /* 0x00000097a4847210 */ /* 0x040fe20007f1e0ff */
[----:B------:R-:W-:Y:S01]  /*4be0*/  IMAD.X R39, RZ, RZ, R148, P6 ;  /* 0x000000ffff277224 */ /* 0x000fe200030e0694 */
[C---:B------:R-:W-:Y:S01]  /*4bf0*/  IADD3 R44, P6, PT, R164.reuse, R44, RZ ;  /* 0x0000002ca42c7210 */ /* 0x040fe20007fde0ff */
[----:B------:R-:W-:Y:S01]  /*4c00*/  IMAD.MOV.U32 R151, RZ, RZ, R45 ;  /* 0x000000ffff977224 */ /* 0x000fe200078e002d */
[----:B------:R0:W-:Y:S01]  /*4c10*/  STL.64 [R1+0x3d0], R36 ;  /* 0x0003d02401007387 */ /* 0x0001e20000100a00 */
[----:B---3--:R-:W-:Y:S02]  /*4c20*/  IMAD.X R41, RZ, RZ, R147, P5 ;  /* 0x000000ffff297224 */ /* 0x008fe400028e0693 */
[----:B------:R-:W-:Y:S01]  /*4c30*/  IMAD.MOV.U32 R149, RZ, RZ, R47 ;  /* 0x000000ffff957224 */ /* 0x000fe200078e002f */
[----:B------:R-:W-:Y:S01]  /*4c40*/  IADD3 R46, P5, PT, R164, R46, RZ ;  /* 0x0000002ea42e7210 */ /* 0x000fe20007fbe0ff */
[----:B------:R-:W-:-:S02]  /*4c50*/  IMAD.X R43, RZ, RZ, R43, P2 ;  /* 0x000000ffff2b7224 */ /* 0x000fc400010e062b */
[----:B------:R-:W-:Y:S01]  /*4c60*/  IMAD.X R133, RZ, RZ, R151, P0 ;  /* 0x000000ffff857224 */ /* 0x000fe200000e0697 */
[----:B------:R-:W-:Y:S01]  /*4c70*/  IADD3 R148, P2, PT, R164, R149, RZ ;  /* 0x00000095a4947210 */ /* 0x000fe20007f5e0ff */
[----:B0-----:R-:W2:Y:S01]  /*4c80*/  LDL.LU.64 R36, [R1+0x910] ;  /* 0x0009100001247983 */ /* 0x001ea20000300a00 */
[----:B------:R-:W-:-:S03]  /*4c90*/  IMAD.X R45, RZ, RZ, R53, P6 ;  /* 0x000000ffff2d7224 */ /* 0x000fc600030e0635 */
[----:B------:R0:W-:Y:S01]  /*4ca0*/  STL.64 [R1+0x3c8], R38 ;  /* 0x0003c82601007387 */ /* 0x0001e20000100a00 */
[----:B------:R-:W-:Y:S02]  /*4cb0*/  IMAD.X R47, RZ, RZ, R55, P5 ;  /* 0x000000ffff2f7224 */ /* 0x000fe400028e0637 */
[----:B------:R-:W-:Y:S01]  /*4cc0*/  IMAD.X R149, RZ, RZ, R48, P2 ;  /* 0x000000ffff957224 */ /* 0x000fe200010e0630 */
[----:B0-----:R-:W3:Y:S04]  /*4cd0*/  LDL.LU.64 R38, [R1+0x908] ;  /* 0x0009080001267983 */ /* 0x001ee80000300a00 */
[----:B------:R0:W-:Y:S01]  /*4ce0*/  STL.64 [R1+0x3c0], R40 ;  /* 0x0003c02801007387 */ /* 0x0001e20000100a00 */
[C---:B------:R-:W-:Y:S02]  /*4cf0*/  IADD3 R52, P6, PT, R164.reuse, R52, RZ ;  /* 0x00000034a4347210 */ /* 0x040fe40007fde0ff */
[----:B------:R-:W-:Y:S01]  /*4d00*/  IADD3 R54, P5, PT, R164, R54, RZ ;  /* 0x00000036a4367210 */ /* 0x000fe20007fbe0ff */
[----:B0-----:R-:W4:Y:S04]  /*4d10*/  LDL.LU.64 R40, [R1+0x900] ;  /* 0x0009000001287983 */ /* 0x001f280000300a00 */
[----:B------:R0:W-:Y:S01]  /*4d20*/  STL.64 [R1+0x3b8], R42 ;  /* 0x0003b82a01007387 */ /* 0x0001e20000100a00 */
[----:B------:R-:W-:-:S03]  /*4d30*/  IMAD.X R53, RZ, RZ, R61, P6 ;  /* 0x000000ffff357224 */ /* 0x000fc600030e063d */
[----:B0-----:R-:W5:Y:S04]  /*4d40*/  LDL.LU.64 R42, [R1+0x8f8] ;  /* 0x0008f800012a7983 */ /* 0x001f680000300a00 */
[----:B------:R0:W-:Y:S04]  /*4d50*/  STL.64 [R1+0x3b0], R132 ;  /* 0x0003b08401007387 */ /* 0x0001e80000100a00 */
[----:B------:R1:W-:Y:S01]  /*4d60*/  STL.64 [R1+0x3a8], R44 ;  /* 0x0003a82c01007387 */ /* 0x0003e20000100a00 */
[----:B0-----:R-:W-:-:S03]  /*4d70*/  IADD3 R132, P0, PT, R164, R3, RZ ;  /* 0x00000003a4847210 */ /* 0x001fc60007f1e0ff */
[----:B-1----:R-:W2:Y:S02]  /*4d80*/  LDL.LU.64 R44, [R1+0x8f0] ;  /* 0x0008f000012c7983 */ /* 0x002ea40000300a00 */
[----:B------:R-:W-:Y:S02]  /*4d90*/  IMAD.X R133, RZ, RZ, R50, P0 ;  /* 0x000000ffff857224 */ /* 0x000fe400000e0632 */
[----:B------:R0:W-:Y:S01]  /*4da0*/  STL.64 [R1+0x3a0], R46 ;  /* 0x0003a02e01007387 */ /* 0x0001e20000100a00 */
[----:B------:R-:W-:-:S03]  /*4db0*/  IMAD.X R55, RZ, RZ, R63, P5 ;  /* 0x000000ffff377224 */ /* 0x000fc600028e063f */
[----:B0-----:R-:W2:Y:S04]  /*4dc0*/  LDL.LU.64 R46, [R1+0x8e8] ;  /* 0x0008e800012e7983 */ /* 0x001ea80000300a00 */
[----:B------:R-:W2:Y:S04]  /*4dd0*/  LDL.LU R48, [R1+0x8e4] ;  /* 0x0008e40001307983 */ /* 0x000ea80000300800 */
[----:B------:R0:W-:Y:S01]  /*4de0*/  STL.64 [R1+0x398], R148 ;  /* 0x0003989401007387 */ /* 0x0001e20000100a00 */
[C---:B------:R-:W-:Y:S02]  /*4df0*/  IADD3 R60, P6, PT, R164.reuse, R60, RZ ;  /* 0x0000003ca43c7210 */ /* 0x040fe40007fde0ff */
[----:B0-----:R-:W-:-:S02]  /*4e00*/  IADD3 R148, P2, PT, R164, R49, RZ ;  /* 0x00000031a4947210 */ /* 0x001fc40007f5e0ff */
[----:B------:R-:W2:Y:S04]  /*4e10*/  LDL.LU R49, [R1+0x8e0] ;  /* 0x0008e00001317983 */ /* 0x000ea80000300800 */
[----:B------:R-:W2:Y:S01]  /*4e20*/  LDL.LU R50, [R1+0x8dc] ;  /* 0x0008dc0001327983 */ /* 0x000ea20000300800 */
[----:B------:R-:W-:-:S03]  /*4e30*/  IMAD.X R149, RZ, RZ, R56, P2 ;  /* 0x000000ffff957224 */ /* 0x000fc600010e0638 */
[----:B------:R0:W-:Y:S01]  /*4e40*/  STL.64 [R1+0x390], R132 ;  /* 0x0003908401007387 */ /* 0x0001e20000100a00 */
[C---:B------:R-:W-:Y:S01]  /*4e50*/  IADD3 R62, P5, PT, R164.reuse, R62, RZ ;  /* 0x0000003ea43e7210 */ /* 0x040fe20007fbe0ff */
[----:B------:R-:W-:Y:S01]  /*4e60*/  IMAD.X R61, RZ, RZ, R99, P6 ;  /* 0x000000ffff3d7224 */ /* 0x000fe200030e0663 */
[----:B0-----:R-:W-:Y:S02]  /*4e70*/  IADD3 R132, P0, PT, R164, R51, RZ ;  /* 0x00000033a4847210 */ /* 0x001fe40007f1e0ff */
[----:B------:R-:W2:Y:S04]  /*4e80*/  LDL.LU R51, [R1+0x8d8] ;  /* 0x0008d80001337983 */ /* 0x000ea80000300800 */
[----:B------:R0:W-:Y:S01]  /*4e90*/  STL.64 [R1+0x388], R52 ;  /* 0x0003883401007387 */ /* 0x0001e20000100a00 */
[----:B------:R-:W-:-:S02]  /*4ea0*/  IMAD.X R133, RZ, RZ, R58, P0 ;  /* 0x000000ffff857224 */ /* 0x000fc400000e063a */
[----:B------:R-:W-:Y:S01]  /*4eb0*/  IMAD.X R63, RZ, RZ, R97, P5 ;  /* 0x000000ffff3f7224 */ /* 0x000fe200028e0661 */
[----:B0-----:R-:W2:Y:S04]  /*4ec0*/  LDL.LU.64 R52, [R1+0x8d0] ;  /* 0x0008d00001347983 */ /* 0x001ea80000300a00 */
[----:B------:R0:W-:Y:S01]  /*4ed0*/  STL.64 [R1+0x380], R54 ;  /* 0x0003803601007387 */ /* 0x0001e20000100a00 */
[----:B------:R-:W-:-:S03]  /*4ee0*/  IADD3 R98, P6, PT, R164, R98, RZ ;  /* 0x00000062a4627210 */ /* 0x000fc60007fde0ff */
        /* <DEDUP_REMOVED lines=9> */
[----:B------:R-:W-:Y:S01]  /*4f80*/  IMAD.X R99, RZ, RZ, R131, P6 ;  /* 0x000000ffff637224 */ /* 0x000fe200030e0683 */
[C---:B0-----:R-:W-:Y:S02]  /*4f90*/  IADD3 R132, P0, PT, R164.reuse, R59, RZ ;  /* 0x0000003ba4847210 */ /* 0x041fe40007f1e0ff */
[----:B------:R-:W2:Y:S04]  /*4fa0*/  LDL.LU R59, [R1+0x8b8] ;  /* 0x0008b800013b7983 */ /* 0x000ea80000300800 */
[----:B------:R0:W-:Y:S01]  /*4fb0*/  STL.64 [R1+0x368], R60 ;  /* 0x0003683c01007387 */ /* 0x0001e20000100a00 */
[----:B------:R-:W-:Y:S02]  /*4fc0*/  IMAD.X R133, RZ, RZ, R66, P0 ;  /* 0x000000ffff857224 */ /* 0x000fe400000e0642 */
[----:B------:R-:W-:Y:S01]  /*4fd0*/  IMAD.X R97, RZ, RZ, R129, P5 ;  /* 0x000000ffff617224 */ /* 0x000fe200028e0681 */
[----:B0-----:R-:W2:Y:S04]  /*4fe0*/  LDL.LU.64 R60, [R1+0x8b0] ;  /* 0x0008b000013c7983 */ /* 0x001ea80000300a00 */
[----:B------:R0:W-:Y:S04]  /*4ff0*/  STL.64 [R1+0x360], R62 ;  /* 0x0003603e01007387 */ /* 0x0001e80000100a00 */
[----:B0-----:R-:W2:Y:S04]  /*5000*/  LDL.LU.64 R62, [R1+0x8a8] ;  /* 0x0008a800013e7983 */ /* 0x001ea80000300a00 */
[----:B------:R-:W2:Y:S04]  /*5010*/  LDL.LU R64, [R1+0x8a4] ;  /* 0x0008a40001407983 */ /* 0x000ea80000300800 */
[----:B------:R0:W-:Y:S02]  /*5020*/  STL.64 [R1+0x358], R148 ;  /* 0x0003589401007387 */ /* 0x0001e40000100a00 */
[----:B0-----:R-:W-:-:S02]  /*5030*/  IADD3 R148, P2, PT, R164, R65, RZ ;  /* 0x00000041a4947210 */ /* 0x001fc40007f5e0ff */
[----:B------:R-:W2:Y:S04]  /*5040*/  LDL.LU R65, [R1+0x8a0] ;  /* 0x0008a00001417983 */ /* 0x000ea80000300800 */
[----:B------:R-:W2:Y:S04]  /*5050*/  LDL.LU R66, [R1+0x89c] ;  /* 0x00089c0001427983 */ /* 0x000ea80000300800 */
[----:B------:R0:W-:Y:S02]  /*5060*/  STL.64 [R1+0x350], R132 ;  /* 0x0003508401007387 */ /* 0x0001e40000100a00 */
[----:B0-----:R-:W-:-:S02]  /*5070*/  IADD3 R132, P0, PT, R164, R0, RZ ;  /* 0x00000000a4847210 */ /* 0x001fc40007f1e0ff */
[----:B------:R-:W2:Y:S04]  /*5080*/  LDL.LU R0, [R1+0x898] ;  /* 0x0008980001007983 */ /* 0x000ea80000300800 */
[----:B------:R0:W-:Y:S04]  /*5090*/  STL.64 [R1+0x348], R98 ;  /* 0x0003486201007387 */ /* 0x0001e80000100a00 */
[----:B0-----:R-:W2:Y:S01]  /*50a0*/  LDL.LU.64 R98, [R1+0x890] ;  /* 0x0008900001627983 */ /* 0x001ea20000300a00 */
[----:B------:R-:W-:-:S03]  /*50b0*/  IADD3 R130, P6, PT, R164, R130, RZ ;  /* 0x00000082a4827210 */ /* 0x000fc60007fde0ff */
[----:B------:R0:W-:Y:S04]  /*50c0*/  STL.64 [R1+0x340], R96 ;  /* 0x0003406001007387 */ /* 0x0001e80000100a00 */
[----:B0-----:R-:W2:Y:S01]  /*50d0*/  LDL.LU.64 R96, [R1+0x888] ;  /* 0x0008880001607983 */ /* 0x001ea20000300a00 */
[C---:B------:R-:W-:Y:S01]  /*50e0*/  IADD3 R128, P5, PT, R164.reuse, R128, RZ ;  /* 0x00000080a4807210 */ /* 0x040fe20007fbe0ff */
[----:B------:R-:W-:Y:S01]  /*50f0*/  IMAD.X R149, RZ, RZ, R95, P2 ;  /* 0x000000ffff957224 */ /* 0x000fe200010e065f */
[C---:B------:R-:W-:Y:S01]  /*5100*/  IADD3 R94, P2, PT, R164.reuse, R94, RZ ;  /* 0x0000005ea45e7210 */ /* 0x040fe20007f5e0ff */
[----:B------:R-:W-:Y:S01]  /*5110*/  IMAD.X R131, RZ, RZ, R91, P6 ;  /* 0x000000ffff837224 */ /* 0x000fe200030e065b */
[C---:B------:R-:W-:Y:S01]  /*5120*/  IADD3 R90, P6, PT, R164.reuse, R90, RZ ;  /* 0x0000005aa45a7210 */ /* 0x040fe20007fde0ff */
[----:B------:R-:W-:Y:S01]  /*5130*/  IMAD.X R133, RZ, RZ, R127, P0 ;  /* 0x000000ffff857224 */ /* 0x000fe200000e067f */
[C---:B------:R-:W-:Y:S01]  /*5140*/  IADD3 R126, P0, PT, R164.reuse, R126, RZ ;  /* 0x0000007ea47e7210 */ /* 0x040fe20007f1e0ff */
[----:B------:R-:W-:Y:S01]  /*5150*/  IMAD.X R129, RZ, RZ, R89, P5 ;  /* 0x000000ffff817224 */ /* 0x000fe200028e0659 */
[----:B------:R-:W-:Y:S01]  /*5160*/  IADD3 R88, P5, PT, R164, R88, RZ ;  /* 0x00000058a4587210 */ /* 0x000fe20007fbe0ff */
[----:B------:R-:W-:Y:S01]  /*5170*/  IMAD.X R95, RZ, RZ, R125, P2 ;  /* 0x000000ffff5f7224 */ /* 0x000fe200010e067d */
[----:B------:R-:W-:Y:S01]  /*5180*/  STL.64 [R1+0x338], R148 ;  /* 0x0003389401007387 */ /* 0x000fe20000100a00 */
[----:B------:R-:W-:Y:S01]  /*5190*/  IMAD.X R91, RZ, RZ, R124, P6 ;  /* 0x000000ffff5b7224 */ /* 0x000fe200030e067c */
[----:B------:R-:W-:Y:S01]  /*51a0*/  LOP3.LUT R147, R2, 0x70, RZ, 0x3c, !PT ;  /* 0x0000007002937812 */ /* 0x000fe200078e3cff */
[----:B------:R-:W-:Y:S01]  /*51b0*/  IMAD.X R127, RZ, RZ, R93, P0 ;  /* 0x000000ffff7f7224 */ /* 0x000fe200000e065d */
[----:B------:R-:W-:Y:S01]  /*51c0*/  STL.64 [R1+0x330], R132 ;  /* 0x0003308401007387 */ /* 0x000fe20000100a00 */
[----:B------:R-:W-:Y:S01]  /*51d0*/  IMAD.X R89, RZ, RZ, R123, P5 ;  /* 0x000000ffff597224 */ /* 0x000fe200028e067b */
[----:B------:R-:W-:-:S02]  /*51e0*/  IADD3 R92, P0, PT, R164, R92, RZ ;  /* 0x0000005ca45c7210 */ /* 0x000fc40007f1e0ff */
[----:B------:R-:W-:Y:S03]  /*51f0*/  STL.64 [R1+0x328], R130 ;  /* 0x0003288201007387 */ /* 0x000fe60000100a00 */
[----:B------:R-:W-:Y:S01]  /*5200*/  IMAD.X R93, RZ, RZ, R121, P0 ;  /* 0x000000ffff5d7224 */ /* 0x000fe200000e0679 */
[----:B------:R0:W-:Y:S04]  /*5210*/  STL.64 [R1+0x318], R94 ;  /* 0x0003185e01007387 */ /* 0x0001e80000100a00 */
[----:B------:R-:W-:Y:S04]  /*5220*/  STL.64 [R1+0x320], R128 ;  /* 0x0003208001007387 */ /* 0x000fe80000100a00 */
[----:B------:R1:W-:Y:S01]  /*5230*/  STL.64 [R1+0x408], R90 ;  /* 0x0004085a01007387 */ /* 0x0003e20000100a00 */
[----:B0-----:R-:W-:-:S03]  /*5240*/  IADD3 R94, P2, PT, R164, R165, RZ ;  /* 0x000000a5a45e7210 */ /* 0x001fc60007f5e0ff */
[----:B------:R-:W-:Y:S04]  /*5250*/  STL.64 [R1+0x410], R126 ;  /* 0x0004107e01007387 */ /* 0x000fe80000100a00 */
[----:B------:R0:W-:Y:S01]  /*5260*/  STL.64 [R1+0x400], R88 ;  /* 0x0004005801007387 */ /* 0x0001e20000100a00 */
[----:B------:R-:W-:Y:S01]  /*5270*/  IMAD.X R95, RZ, RZ, R122, P2 ;  /* 0x000000ffff5f7224 */ /* 0x000fe200010e067a */
[----:B-1----:R-:W-:-:S04]  /*5280*/  IADD3 R90, P6, PT, R164, R163, RZ ;  /* 0x000000a3a45a7210 */ /* 0x002fc80007fde0ff */
[----:B------:R1:W-:Y:S01]  /*5290*/  STL.64 [R1+0x3f8], R94 ;  /* 0x0003f85e01007387 */ /* 0x0003e20000100a00 */
[----:B------:R-:W-:-:S03]  /*52a0*/  IMAD.X R91, RZ, RZ, R120, P6 ;  /* 0x000000ffff5b7224 */ /* 0x000fc600030e0678 */
[----:B------:R3:W-:Y:S01]  /*52b0*/  STL.64 [R1+0x448], R92 ;  /* 0x0004485c01007387 */ /* 0x0007e20000100a00 */
[----:B0-----:R-:W-:-:S03]  /*52c0*/  IADD3 R88, P5, PT, R164, R162, RZ ;  /* 0x000000a2a4587210 */ /* 0x001fc60007fbe0ff */
[----:B------:R0:W-:Y:S02]  /*52d0*/  STL.64 [R1+0x440], R90 ;  /* 0x0004405a01007387 */ /* 0x0001e40000100a00 */
[----:B------:R-:W-:Y:S01]  /*52e0*/  IMAD.X R89, RZ, RZ, R119, P5 ;  /* 0x000000ffff597224 */ /* 0x000fe200028e0677 */
[C---:B-1----:R-:W-:Y:S02]  /*52f0*/  IADD3 R94, P2, PT, R164.reuse, R161, RZ ;  /* 0x000000a1a45e7210 */ /* 0x042fe40007f5e0ff */
[C---:B---3--:R-:W-:Y:S02]  /*5300*/  IADD3 R92, P0, PT, R164.reuse, R160, RZ ;  /* 0x000000a0a45c7210 */ /* 0x048fe40007f1e0ff */
[----:B------:R1:W-:Y:S01]  /*5310*/  STL.64 [R1+0x438], R88 ;  /* 0x0004385801007387 */ /* 0x0003e20000100a00 */
[----:B------:R-:W-:Y:S01]  /*5320*/  IMAD.X R95, RZ, RZ, R118, P2 ;  /* 0x000000ffff5f7224 */ /* 0x000fe200010e0676 */
[----:B0-----:R-:W-:Y:S01]  /*5330*/  IADD3 R90, P6, PT, R164, R159, RZ ;  /* 0x0000009fa45a7210 */ /* 0x001fe20007fde0ff */
[----:B------:R-:W-:-:S03]  /*5340*/  IMAD.X R93, RZ, RZ, R117, P0 ;  /* 0x000000ffff5d7224 */ /* 0x000fc600000e0675 */
[----:B------:R0:W-:Y:S01]  /*5350*/  STL.64 [R1+0x430], R94 ;  /* 0x0004305e01007387 */ /* 0x0001e20000100a00 */
[----:B------:R-:W-:-:S03]  /*5360*/  IMAD.X R91, RZ, RZ, R116, P6 ;  /* 0x000000ffff5b7224 */ /* 0x000fc600030e0674 */
[----:B------:R3:W-:Y:S01]  /*5370*/  STL.64 [R1+0x480], R92 ;  /* 0x0004805c01007387 */ /* 0x0007e20000100a00 */
[----:B-1----:R-:W-:-:S03]  /*5380*/  IADD3 R88, P5, PT, R164, R158, RZ ;  /* 0x0000009ea4587210 */ /* 0x002fc60007fbe0ff */
[----:B------:R1:W-:Y:S02]  /*5390*/  STL.64 [R1+0x478], R90 ;  /* 0x0004785a01007387 */ /* 0x0003e40000100a00 */
[----:B------:R-:W-:Y:S01]  /*53a0*/  IMAD.X R89, RZ, RZ, R115, P5 ;  /* 0x000000ffff597224 */ /* 0x000fe200028e0673 */
[C---:B0-----:R-:W-:Y:S02]  /*53b0*/  IADD3 R94, P2, PT, R164.reuse, R157, RZ ;  /* 0x0000009da45e7210 */ /* 0x041fe40007f5e0ff */
[C---:B---3--:R-:W-:Y:S02]  /*53c0*/  IADD3 R92, P0, PT, R164.reuse, R156, RZ ;  /* 0x0000009ca45c7210 */ /* 0x048fe40007f1e0ff */
[----:B------:R0:W-:Y:S01]  /*53d0*/  STL.64 [R1+0x470], R88 ;  /* 0x0004705801007387 */ /* 0x0001e20000100a00 */
[----:B------:R-:W-:Y:S01]  /*53e0*/  IMAD.X R95, RZ, RZ, R114, P2 ;  /* 0x000000ffff5f7224 */ /* 0x000fe200010e0672 */
[----:B-1----:R-:W-:Y:S01]  /*53f0*/  IADD3 R90, P6, PT, R164, R155, RZ ;  /* 0x0000009ba45a7210 */ /* 0x002fe20007fde0ff */
[----:B------:R-:W-:-:S03]  /*5400*/  IMAD.X R93, RZ, RZ, R113, P0 ;  /* 0x000000ffff5d7224 */ /* 0x000fc600000e0671 */
        /* <DEDUP_REMOVED lines=46> */
[C---:B------:R-:W-:Y:S02]  /*56f0*/  IADD3 R84, P2, PT, R164.reuse, R84, RZ ;  /* 0x00000054a4547210 */ /* 0x040fe40007f5e0ff */
[C---:B-1----:R-:W-:Y:S01]  /*5700*/  IADD3 R90, P6, PT, R164.reuse, R135, RZ ;  /* 0x00000087a45a7210 */ /* 0x042fe20007fde0ff */
[----:B------:R-:W-:Y:S01]  /*5710*/  IMAD.X R93, RZ, RZ, R81, P0 ;  /* 0x000000ffff5d7224 */ /* 0x000fe200000e0651 */
[C---:B------:R-:W-:Y:S01]  /*5720*/  IADD3 R80, P0, PT, R164.reuse, R80, RZ ;  /* 0x00000050a4507210 */ /* 0x040fe20007f1e0ff */
[----:B------:R-:W-:Y:S01]  /*5730*/  IMAD.X R85, RZ, RZ, R86, P2 ;  /* 0x000000ffff557224 */ /* 0x000fe200010e0656 */
[----:B------:R-:W-:Y:S01]  /*5740*/  STL.64 [R1+0x428], R94 ;  /* 0x0004285e01007387 */ /* 0x000fe20000100a00 */
[----:B------:R-:W-:Y:S01]  /*5750*/  IMAD.X R91, RZ, RZ, R75, P6 ;  /* 0x000000ffff5b7224 */ /* 0x000fe200030e064b */
[C---:B------:R-:W-:Y:S01]  /*5760*/  IADD3 R74, P6, PT, R164.reuse, R74, RZ ;  /* 0x0000004aa44a7210 */ /* 0x040fe20007fde0ff */
[----:B------:R-:W-:Y:S01]  /*5770*/  IMAD.X R81, RZ, RZ, R78, P0 ;  /* 0x000000ffff517224 */ /* 0x000fe200000e064e */
[C---:B0-----:R-:W-:Y:S01]  /*5780*/  IADD3 R88, P5, PT, R164.reuse, R134, RZ ;  /* 0x00000086a4587210 */ /* 0x041fe20007fbe0ff */
[----:B------:R-:W-:Y:S01]  /*5790*/  STL.64 [R1+0x420], R92 ;  /* 0x0004205c01007387 */ /* 0x000fe20000100a00 */
[C---:B------:R-:W-:Y:S01]  /*57a0*/  IADD3 R82, P2, PT, R164.reuse, R82, RZ ;  /* 0x00000052a4527210 */ /* 0x040fe20007f5e0ff */
[----:B------:R-:W-:Y:S01]  /*57b0*/  IMAD.X R75, RZ, RZ, R76, P6 ;  /* 0x000000ffff4b7224 */ /* 0x000fe200030e064c */
[C---:B------:R-:W-:Y:S01]  /*57c0*/  IADD3 R78, P0, PT, R164.reuse, R77, RZ ;  /* 0x0000004da44e7210 */ /* 0x040fe20007f1e0ff */
[----:B------:R-:W-:Y:S01]  /*57d0*/  IMAD.X R89, RZ, RZ, R71, P5 ;  /* 0x000000ffff597224 */ /* 0x000fe200028e0647 */
[C---:B------:R-:W-:Y:S01]  /*57e0*/  IADD3 R70, P5, PT, R164.reuse, R70, RZ ;  /* 0x00000046a4467210 */ /* 0x040fe20007fbe0ff */
[----:B------:R-:W-:Y:S01]  /*57f0*/  STL.64 [R1+0x418], R90 ;  /* 0x0004185a01007387 */ /* 0x000fe20000100a00 */
[----:B------:R-:W-:-:S03]  /*5800*/  IADD3 R72, P6, PT, R164, R72, RZ ;  /* 0x00000048a4487210 */ /* 0x000fc60007fde0ff */
[----:B------:R-:W-:Y:S01]  /*5810*/  STL.64 [R1+0x3f0], R88 ;  /* 0x0003f05801007387 */ /* 0x000fe20000100a00 */
[----:B------:R-:W-:Y:S01]  /*5820*/  IMAD.X R71, RZ, RZ, R69, P5 ;  /* 0x000000ffff477224 */ /* 0x000fe200028e0645 */
[----:B------:R-:W-:Y:S02]  /*5830*/  IADD3 R164, P5, PT, R164, R68, RZ ;  /* 0x00000044a4a47210 */ /* 0x000fe40007fbe0ff */
[----:B------:R-:W-:Y:S04]  /*5840*/  STL.64 [R1+0x3e8], R84 ;  /* 0x0003e85401007387 */ /* 0x000fe80000100a00 */
[----:B------:R-:W-:Y:S04]  /*5850*/  STL [R1+0x300], R82 ;  /* 0x0003005201007387 */ /* 0x000fe80000100800 */
[----:B------:R-:W-:Y:S04]  /*5860*/  STL.64 [R1+0x3e0], R80 ;  /* 0x0003e05001007387 */ /* 0x000fe80000100a00 */
[----:B------:R-:W-:Y:S04]  /*5870*/  STL [R1+0x2f8], R78 ;  /* 0x0002f84e01007387 */ /* 0x000fe80000100800 */
[----:B------:R-:W-:Y:S04]  /*5880*/  STL.64 [R1+0x310], R74 ;  /* 0x0003104a01007387 */ /* 0x000fe80000100a00 */
[----:B------:R-:W-:Y:S04]  /*5890*/  STL [R1+0x2f0], R72 ;  /* 0x0002f04801007387 */ /* 0x000fe80000100800 */
[----:B------:R-:W-:Y:S04]  /*58a0*/  STL [R1+0x508], R164 ;  /* 0x000508a401007387 */ /* 0x000fe80000100800 */
[----:B------:R-:W-:Y:S04]  /*58b0*/  STL.64 [R1+0x308], R70 ;  /* 0x0003084601007387 */ /* 0x000fe80000100a00 */
[----:B------:R-:W3:Y:S04]  /*58c0*/  LDL.LU.64 R130, [R1+0x880] ;  /* 0x0008800001827983 */ /* 0x000ee80000300a00 */
[----:B------:R-:W4:Y:S04]  /*58d0*/  LDL.LU.64 R128, [R1+0x878] ;  /* 0x0008780001807983 */ /* 0x000f280000300a00 */
[----:B------:R-:W5:Y:S04]  /*58e0*/  LDL.LU.64 R126, [R1+0x870] ;  /* 0x00087000017e7983 */ /* 0x000f680000300a00 */
        /* <DEDUP_REMOVED lines=13> */
[----:B--2---:R0:W-:Y:S01]  /*59c0*/  STS.128 [R147+UR21], R96 ;  /* 0x0000006093007988 */ /* 0x0041e20008000c15 */
[----:B------:R-:W-:Y:S06]  /*59d0*/  BAR.SYNC.DEFER_BLOCKING 0x0 ;  /* 0x0000000000007b1d */ /* 0x000fec0000010000 */
[----:B0-----:R-:W2:Y:S04]  /*59e0*/  LDL.LU.64 R98, [R1+0x800] ;  /* 0x0008000001627983 */ /* 0x001ea80000300a00 */
[----:B------:R-:W2:Y:S04]  /*59f0*/  LDL.LU.64 R96, [R1+0x7f8] ;  /* 0x0007f80001607983 */ /* 0x000ea80000300a00 */
[----:B------:R-:W2:Y:S04]  /*5a00*/  LDL.LU.64 R94, [R1+0x7f0] ;  /* 0x0007f000015e7983 */ /* 0x000ea80000300a00 */
[----:B------:R-:W2:Y:S04]  /*5a10*/  LDL.LU.64 R92, [R1+0x7e8] ;  /* 0x0007e800015c7983 */ /* 0x000ea80000300a00 */
[----:B------:R-:W2:Y:S04]  /*5a20*/  LDL.LU.64 R90, [R1+0x7e0] ;  /* 0x0007e000015a7983 */ /* 0x000ea80000300a00 */
[----:B------:R-:W2:Y:S04]  /*5a30*/  LDL.LU.64 R88, [R1+0x7d8] ;  /* 0x0007d80001587983 */ /* 0x000ea80000300a00 */
[----:B------:R-:W0:Y:S04]  /*5a40*/  LDSM.16.M88.4 R136, [R0] ;  /* 0x000000000088783b */ /* 0x000e280000000200 */
[----:B------:R-:W2:Y:S04]  /*5a50*/  LDL.LU.64 R86, [R1+0x7d0] ;  /* 0x0007d00001567983 */ /* 0x000ea80000300a00 */
[----:B------:R-:W2:Y:S04]  /*5a60*/  LDL.LU.64 R84, [R1+0x7c8] ;  /* 0x0007c80001547983 */ /* 0x000ea80000300a00 */
[----:B------:R-:W1:Y:S04]  /*5a70*/  LDSM.16.M88.4 R132, [R0+0x100] ;  /* 0x000100000084783b */ /* 0x000e680000000200 */
[----:B------:R-:W2:Y:S04]  /*5a80*/  LDL.LU.64 R82, [R1+0x7c0] ;  /* 0x0007c00001527983 */ /* 0x000ea80000300a00 */
[----:B------:R-:W2:Y:S04]  /*5a90*/  LDL.LU.64 R80, [R1+0x7b8] ;  /* 0x0007b80001507983 */ /* 0x000ea80000300a00 */
[----:B------:R-:W2:Y:S04]  /*5aa0*/  LDL.LU.64 R78, [R1+0x7b0] ;  /* 0x0007b000014e7983 */ /* 0x000ea80000300a00 */
[----:B------:R-:W2:Y:S04]  /*5ab0*/  LDL.LU.64 R76, [R1+0x7a8] ;  /* 0x0007a800014c7983 */ /* 0x000ea80000300a00 */
[----:B------:R-:W2:Y:S04]  /*5ac0*/  LDL.LU.64 R74, [R1+0x7a0] ;  /* 0x0007a000014a7983 */ /* 0x000ea80000300a00 */
[----:B------:R-:W2:Y:S04]  /*5ad0*/  LDL.LU.64 R72, [R1+0x798] ;  /* 0x0007980001487983 */ /* 0x000ea80000300a00 */
[----:B------:R-:W2:Y:S04]  /*5ae0*/  LDL.LU.64 R70, [R1+0x790] ;  /* 0x0007900001467983 */ /* 0x000ea80000300a00 */
[----:B------:R-:W2:Y:S04]  /*5af0*/  LDL.LU.64 R68, [R1+0x788] ;  /* 0x0007880001447983 */ /* 0x000ea80000300a00 */
[----:B------:R-:W1:Y:S04]  /*5b00*/  LDSM.16.M88.4 R140, [R0+0x200] ;  /* 0x00020000008c783b */ /* 0x000e680000000200 */
[----:B0-----:R-:W-:Y:S04]  /*5b10*/  STL.64 [R1+0x2e0], R136 ;  /* 0x0002e08801007387 */ /* 0x001fe80000100a00 */
[----:B------:R-:W-:Y:S04]  /*5b20*/  STL.64 [R1+0x2e8], R138 ;  /* 0x0002e88a01007387 */ /* 0x000fe80000100a00 */
[----:B------:R-:W0:Y:S04]  /*5b30*/  LDSM.16.M88.4 R136, [R0+0x300] ;  /* 0x000300000088783b */ /* 0x000e280000000200 */
[----:B-1----:R-:W-:Y:S04]  /*5b40*/  STL.64 [R1+0x2d0], R132 ;  /* 0x0002d08401007387 */ /* 0x002fe80000100a00 */
[----:B------:R-:W-:Y:S04]  /*5b50*/  STL.64 [R1+0x2d8], R134 ;  /* 0x0002d88601007387 */ /* 0x000fe80000100a00 */
[----:B------:R-:W1:Y:S04]  /*5b60*/  LDSM.16.M88.4 R132, [R0+0x400] ;  /* 0x000400000084783b */ /* 0x000e680000000200 */
[----:B------:R-:W-:Y:S04]  /*5b70*/  STL.64 [R1+0x2c0], R140 ;  /* 0x0002c08c01007387 */ /* 0x000fe80000100a00 */
[----:B------:R-:W-:Y:S04]  /*5b80*/  STL.64 [R1+0x2c8], R142 ;  /* 0x0002c88e01007387 */ /* 0x000fe80000100a00 */
[----:B------:R-:W1:Y:S04]  /*5b90*/  LDSM.16.M88.4 R140, [R0+0x500] ;  /* 0x00050000008c783b */ /* 0x000e680000000200 */
[----:B0-----:R-:W-:Y:S04]  /*5ba0*/  STL.64 [R1+0x2b0], R136 ;  /* 0x0002b08801007387 */ /* 0x001fe80000100a00 */
[----:B------:R-:W-:Y:S04]  /*5bb0*/  STL.64 [R1+0x2b8], R138 ;  /* 0x0002b88a01007387 */ /* 0x000fe80000100a00 */
[----:B------:R-:W0:Y:S04]  /*5bc0*/  LDSM.16.M88.4 R136, [R0+0x600] ;  /* 0x000600000088783b */ /* 0x000e280000000200 */
[----:B-1----:R-:W-:Y:S04]  /*5bd0*/  STL.64 [R1+0x2a0], R132 ;  /* 0x0002a08401007387 */ /* 0x002fe80000100a00 */
[----:B------:R-:W-:Y:S04]  /*5be0*/  STL.64 [R1+0x2a8], R134 ;  /* 0x0002a88601007387 */ /* 0x000fe80000100a00 */
[----:B------:R-:W1:Y:S01]  /*5bf0*/  LDSM.16.M88.4 R132, [R0+0x700] ;  /* 0x000700000084783b */ /* 0x000e620000000200 */
[----:B------:R-:W-:Y:S06]  /*5c00*/  BAR.SYNC.DEFER_BLOCKING 0x0 ;  /* 0x0000000000007b1d */ /* 0x000fec0000010000 */
[----:B------:R-:W-:Y:S04]  /*5c10*/  STL.64 [R1+0x290], R140 ;  /* 0x0002908c01007387 */ /* 0x000fe80000100a00 */
[----:B------:R-:W-:Y:S04]  /*5c20*/  STL.64 [R1+0x298], R142 ;  /* 0x0002988e01007387 */ /* 0x000fe80000100a00 */
[----:B0-----:R-:W-:Y:S04]  /*5c30*/  STL.64 [R1+0x280], R136 ;  /* 0x0002808801007387 */ /* 0x001fe80000100a00 */
[----:B------:R-:W-:Y:S04]  /*5c40*/  STL.64 [R1+0x288], R138 ;  /* 0x0002888a01007387 */ /* 0x000fe80000100a00 */
[----:B-1----:R-:W-:Y:S04]  /*5c50*/  STL.64 [R1+0x270], R132 ;  /* 0x0002708401007387 */ /* 0x002fe80000100a00 */
[----:B------:R-:W-:Y:S04]  /*5c60*/  STL.64 [R1+0x278], R134 ;  /* 0x0002788601007387 */ /* 0x000fe80000100a00 */
[----:B---3--:R-:W-:Y:S04]  /*5c70*/  STL.64 [R1+0x780], R130 ;  /* 0x0007808201007387 */ /* 0x008fe80000100a00 */
[----:B----4-:R-:W-:Y:S04]  /*5c80*/  STL.64 [R1+0x778], R128 ;  /* 0x0007788001007387 */ /* 0x010fe80000100a00 */
[----:B-----5:R-:W-:Y:S04]  /*5c90*/  STL.64 [R1+0x770], R126 ;  /* 0x0007707e01007387 */ /* 0x020fe80000100a00 */
        /* <DEDUP_REMOVED lines=13> */
[----:B0-----:R-:W3:Y:S04]  /*5d70*/  LDL.LU R100, [R1+0x178] ;  /* 0x0001780001647983 */ /* 0x001ee80000300800 */
[----:B------:R-:W3:Y:S04]  /*5d80*/  LDL.LU R101, [R1+0x17c] ;  /* 0x00017c0001657983 */ /* 0x000ee80000300800 */
[----:B------:R-:W3:Y:S04]  /*5d90*/  LDL.LU R102, [R1+0x180] ;  /* 0x0001800001667983 */ /* 0x000ee80000300800 */
[----:B------:R-:W3:Y:S04]  /*5da0*/  LDL.LU R103, [R1+0x184] ;  /* 0x0001840001677983 */ /* 0x000ee80000300800 */
[----:B------:R-:W4:Y:S04]  /*5db0*/  LDL.LU R104, [R1+0x188] ;  /* 0x0001880001687983 */ /* 0x000f280000300800 */
[----:B------:R-:W4:Y:S04]  /*5dc0*/  LDL.LU R105, [R1+0x18c] ;  /* 0x00018c0001697983 */ /* 0x000f280000300800 */
[----:B------:R-:W4:Y:S04]  /*5dd0*/  LDL.LU R106, [R1+0x190] ;  /* 0x00019000016a7983 */ /* 0x000f280000300800 */
[----:B------:R-:W4:Y:S04]  /*5de0*/  LDL.LU R107, [R1+0x194] ;  /* 0x00019400016b7983 */ /* 0x000f280000300800 */
[----:B------:R-:W5:Y:S04]  /*5df0*/  LDL.LU R108, [R1+0x198] ;  /* 0x00019800016c7983 */ /* 0x000f680000300800 */
        /* <DEDUP_REMOVED lines=22> */
[----:B------:R-:W5:Y:S01]  /*5f60*/  LDL.LU R131, [R1+0x1f4] ;  /* 0x0001f40001837983 */ /* 0x000f620000300800 */
[----:B------:R-:W-:-:S02]  /*5f70*/  LOP3.LUT R148, R2, 0x20, RZ, 0x3c, !PT ;  /* 0x0000002002947812 */ /* 0x000fc400078e3cff */
[C---:B------:R-:W-:Y:S01]  /*5f80*/  LOP3.LUT R151, R2.reuse, 0x30, RZ, 0x3c, !PT ;  /* 0x0000003002977812 */ /* 0x040fe200078e3cff */
[----:B--2---:R-:W-:Y:S01]  /*5f90*/  STS.128 [R2+UR21], R68 ;  /* 0x0000004402007988 */ /* 0x004fe20008000c15 */
[C---:B------:R-:W-:Y:S02]  /*5fa0*/  LOP3.LUT R149, R2.reuse, 0x40, RZ, 0x3c, !PT ;  /* 0x0000004002957812 */ /* 0x040fe400078e3cff */
[C---:B------:R-:W-:Y:S01]  /*5fb0*/  LOP3.LUT R133, R2.reuse, 0x50, RZ, 0x3c, !PT ;  /* 0x0000005002857812 */ /* 0x040fe200078e3cff */
[----:B------:R-:W-:Y:S01]  /*5fc0*/  STS.128 [R67+UR21], R72 ;  /* 0x0000004843007988 */ /* 0x000fe20008000c15 */
[----:B------:R-:W-:-:S03]  /*5fd0*/  LOP3.LUT R132, R2, 0x60, RZ, 0x3c, !PT ;  /* 0x0000006002847812 */ /* 0x000fc600078e3cff */
[----:B------:R-:W-:Y:S04]  /*5fe0*/  STS.128 [R148+UR21], R76 ;  /* 0x0000004c94007988 */ /* 0x000fe80008000c15 */
[----:B------:R-:W-:Y:S04]  /*5ff0*/  STS.128 [R151+UR21], R80 ;  /* 0x0000005097007988 */ /* 0x000fe80008000c15 */
[----:B------:R-:W-:Y:S04]  /*6000*/  STS.128 [R149+UR21], R84 ;  /* 0x0000005495007988 */ /* 0x000fe80008000c15 */
[----:B------:R-:W-:Y:S04]  /*6010*/  STS.128 [R133+UR21], R88 ;  /* 0x0000005885007988 */ /* 0x000fe80008000c15 */
[----:B------:R-:W-:Y:S04]  /*6020*/  STS.128 [R132+UR21], R92 ;  /* 0x0000005c84007988 */ /* 0x000fe80008000c15 */
[----:B------:R-:W-:Y:S01]  /*6030*/  STS.128 [R147+UR21], R96 ;  /* 0x0000006093007988 */ /* 0x000fe20008000c15 */
[----:B------:R-:W-:Y:S06]  /*6040*/  BAR.SYNC.DEFER_BLOCKING 0x0 ;  /* 0x0000000000007b1d */ /* 0x000fec0000010000 */
[----:B------:R-:W0:Y:S04]  /*6050*/  LDSM.16.M88.4 R72, [R0] ;  /* 0x000000000048783b */ /* 0x000e280000000200 */
[----:B------:R-:W1:Y:S04]  /*6060*/  LDSM.16.M88.4 R68, [R0+0x100] ;  /* 0x000100000044783b */ /* 0x000e680000000200 */
[----:B------:R-:W2:Y:S04]  /*6070*/  LDSM.16.M88.4 R76, [R0+0x200] ;  /* 0x00020000004c783b */ /* 0x000ea80000000200 */
[----:B0-----:R-:W-:Y:S04]  /*6080*/  STL.64 [R1+0x260], R72 ;  /* 0x0002604801007387 */ /* 0x001fe80000100a00 */
[----:B------:R-:W-:Y:S04]  /*6090*/  STL.64 [R1+0x268], R74 ;  /* 0x0002684a01007387 */ /* 0x000fe80000100a00 */
[----:B------:R-:W0:Y:S04]  /*60a0*/  LDSM.16.M88.4 R72, [R0+0x300] ;  /* 0x000300000048783b */ /* 0x000e280000000200 */
[----:B-1----:R-:W-:Y:S04]  /*60b0*/  STL.64 [R1+0x250], R68 ;  /* 0x0002504401007387 */ /* 0x002fe80000100a00 */
[----:B------:R-:W-:Y:S04]  /*60c0*/  STL.64 [R1+0x258], R70 ;  /* 0x0002584601007387 */ /* 0x000fe80000100a00 */
[----:B------:R-:W1:Y:S04]  /*60d0*/  LDSM.16.M88.4 R68, [R0+0x400] ;  /* 0x000400000044783b */ /* 0x000e680000000200 */
[----:B--2---:R-:W-:Y:S04]  /*60e0*/  STL.64 [R1+0x240], R76 ;  /* 0x0002404c01007387 */ /* 0x004fe80000100a00 */
[----:B------:R-:W-:Y:S04]  /*60f0*/  STL.64 [R1+0x248], R78 ;  /* 0x0002484e01007387 */ /* 0x000fe80000100a00 */
[----:B------:R-:W2:Y:S04]  /*6100*/  LDSM.16.M88.4 R76, [R0+0x500] ;  /* 0x00050000004c783b */ /* 0x000ea80000000200 */
[----:B0-----:R-:W-:Y:S04]  /*6110*/  STL.64 [R1+0x230], R72 ;  /* 0x0002304801007387 */ /* 0x001fe80000100a00 */
[----:B------:R-:W-:Y:S04]  /*6120*/  STL.64 [R1+0x238], R74 ;  /* 0x0002384a01007387 */ /* 0x000fe80000100a00 */
[----:B------:R-:W0:Y:S04]  /*6130*/  LDSM.16.M88.4 R72, [R0+0x600] ;  /* 0x000600000048783b */ /* 0x000e280000000200 */
[----:B-1----:R-:W-:Y:S04]  /*6140*/  STL.64 [R1+0x220], R68 ;  /* 0x0002204401007387 */ /* 0x002fe80000100a00 */
[----:B------:R-:W-:Y:S04]  /*6150*/  STL.64 [R1+0x228], R70 ;  /* 0x0002284601007387 */ /* 0x000fe80000100a00 */
[----:B------:R-:W1:Y:S01]  /*6160*/  LDSM.16.M88.4 R68, [R0+0x700] ;  /* 0x000700000044783b */ /* 0x000e620000000200 */
[----:B------:R-:W-:Y:S06]  /*6170*/  BAR.SYNC.DEFER_BLOCKING 0x0 ;  /* 0x0000000000007b1d */ /* 0x000fec0000010000 */
[----:B--2---:R-:W-:Y:S04]  /*6180*/  STL.64 [R1+0x210], R76 ;  /* 0x0002104c01007387 */ /* 0x004fe80000100a00 */
[----:B------:R-:W-:Y:S04]  /*6190*/  STL.64 [R1+0x218], R78 ;  /* 0x0002184e01007387 */ /* 0x000fe80000100a00 */
[----:B---3--:R-:W-:Y:S04]  /*61a0*/  STS.128 [R2+UR21], R100 ;  /* 0x0000006402007988 */ /* 0x008fe80008000c15 */
[----:B0-----:R-:W-:Y:S04]  /*61b0*/  STL.64 [R1+0x200], R72 ;  /* 0x0002004801007387 */ /* 0x001fe80000100a00 */
[----:B----4-:R-:W-:Y:S01]  /*61c0*/  STS.128 [R67+UR21], R104 ;  /* 0x0000006843007988 */ /* 0x010fe20008000c15 */
[----:B-1----:R-:W-:-:S02]  /*61d0*/  IMAD.MOV.U32 R3, RZ, RZ, R71 ;  /* 0x000000ffff037224 */ /* 0x002fc400078e0047 */
[----:B------:R-:W-:Y:S01]  /*61e0*/  IMAD.MOV.U32 R165, RZ, RZ, R69 ;  /* 0x000000ffffa57224 */ /* 0x000fe200078e0045 */
[----:B------:R-:W-:Y:S01]  /*61f0*/  STL.64 [R1+0x208], R74 ;  /* 0x0002084a01007387 */ /* 0x000fe20000100a00 */
[----:B------:R-:W-:-:S03]  /*6200*/  IMAD.MOV.U32 R164, RZ, RZ, R68 ;  /* 0x000000ffffa47224 */ /* 0x000fc600078e0044 */
[----:B------:R-:W-:Y:S04]  /*6210*/  STL [R1+0x1f8], R70 ;  /* 0x0001f84601007387 */ /* 0x000fe80000100800 */
[----:B-----5:R-:W-:Y:S04]  /*6220*/  STS.128 [R148+UR21], R108 ;  /* 0x0000006c94007988 */ /* 0x020fe80008000c15 */
[----:B------:R-:W-:Y:S04]  /*6230*/  STL [R1+0x514], R3 ;  /* 0x0005140301007387 */ /* 0x000fe80000100800 */
[----:B------:R-:W-:Y:S04]  /*6240*/  STL [R1+0x510], R165 ;  /* 0x000510a501007387 */ /* 0x000fe80000100800 */
[----:B------:R-:W-:Y:S04]  /*6250*/  STL [R1+0x50c], R164 ;  /* 0x00050ca401007387 */ /* 0x000fe80000100800 */
[----:B------:R-:W-:Y:S04]  /*6260*/  STS.128 [R151+UR21], R112 ;  /* 0x0000007097007988 */ /* 0x000fe80008000c15 */
[----:B------:R-:W-:Y:S04]  /*6270*/  STS.128 [R149+UR21], R116 ;  /* 0x0000007495007988 */ /* 0x000fe80008000c15 */
[----:B------:R-:W-:Y:S04]  /*6280*/  STS.128 [R133+UR21], R120 ;  /* 0x0000007885007988 */ /* 0x000fe80008000c15 */
[----:B------:R-:W-:Y:S04]  /*6290*/  STS.128 [R132+UR21], R124 ;  /* 0x0000007c84007988 */ /* 0x000fe80008000c15 */
[----:B------:R0:W-:Y:S01]  /*62a0*/  STS.128 [R147+UR21], R128 ;  /* 0x0000008093007988 */ /* 0x0001e20008000c15 */
[----:B------:R-:W-:Y:S06]  /*62b0*/  BAR.SYNC.DEFER_BLOCKING 0x0 ;  /* 0x0000000000007b1d */ /* 0x000fec0000010000 */
[----:B0-----:R-:W2:Y:S04]  /*62c0*/  LDL.LU.64 R130, [R1+0x780] ;  /* 0x0007800001827983 */ /* 0x001ea80000300a00 */
[----:B------:R-:W2:Y:S04]  /*62d0*/  LDL.LU.64 R128, [R1+0x778] ;  /* 0x0007780001807983 */ /* 0x000ea80000300a00 */
[----:B------:R-:W3:Y:S04]  /*62e0*/  LDL.LU.64 R126, [R1+0x770] ;  /* 0x00077000017e7983 */ /* 0x000ee80000300a00 */
[----:B------:R-:W3:Y:S04]  /*62f0*/  LDL.LU.64 R124, [R1+0x768] ;  /* 0x00076800017c7983 */ /* 0x000ee80000300a00 */
[----:B------:R-:W4:Y:S04]  /*6300*/  LDL.LU.64 R122, [R1+0x760] ;  /* 0x00076000017a7983 */ /* 0x000f280000300a00 */
[----:B------:R-:W4:Y:S04]  /*6310*/  LDL.LU.64 R120, [R1+0x758] ;  /* 0x0007580001787983 */ /* 0x000f280000300a00 */
[----:B------:R-:W5:Y:S04]  /*6320*/  LDL.LU.64 R118, [R1+0x750] ;  /* 0x0007500001767983 */ /* 0x000f680000300a00 */
[----:B------:R-:W5:Y:S04]  /*6330*/  LDL.LU.64 R116, [R1+0x748] ;  /* 0x0007480001747983 */ /* 0x000f680000300a00 */
        /* <DEDUP_REMOVED lines=8> */
[----:B------:R-:W0:Y:S04]  /*63c0*/  LDSM.16.M88.4 R72, [R0] ;  /* 0x000000000048783b */ /* 0x000e280000000200 */
[----:B------:R-:W1:Y:S04]  /*63d0*/  LDSM.16.M88.4 R68, [R0+0x100] ;  /* 0x000100000044783b */ /* 0x000e680000000200 */
        /* <DEDUP_REMOVED lines=20> */
[----:B------:R-:W-:Y:S01]  /*6520*/  STL.64 [R1+0x110], R74 ;  /* 0x0001104a01007387 */ /* 0x000fe20000100a00 */
[----:B-1----:R-:W-:-:S03]  /*6530*/  IMAD.MOV.U32 R3, RZ, RZ, R69 ;  /* 0x000000ffff037224 */ /* 0x002fc600078e0045 */
[----:B------:R-:W-:Y:S01]  /*6540*/  STL [R1+0x100], R68 ;  /* 0x0001004401007387 */ /* 0x000fe20000100800 */
[----:B------:R-:W-:Y:S02]  /*6550*/  IMAD.MOV.U32 R165, RZ, RZ, R70 ;  /* 0x000000ffffa57224 */ /* 0x000fe400078e0046 */
[----:B------:R-:W-:Y:S01]  /*6560*/  IMAD.MOV.U32 R164, RZ, RZ, R71 ;  /* 0x000000ffffa47224 */ /* 0x000fe200078e0047 */
[----:B--2---:R-:W-:Y:S04]  /*6570*/  STS.128 [R2+UR21], R100 ;  /* 0x0000006402007988 */ /* 0x004fe80008000c15 */
[----:B------:R-:W-:Y:S04]  /*6580*/  STS.128 [R67+UR21], R104 ;  /* 0x0000006843007988 */ /* 0x000fe80008000c15 */
[----:B------:R-:W-:Y:S04]  /*6590*/  STS.128 [R148+UR21], R108 ;  /* 0x0000006c94007988 */ /* 0x000fe80008000c15 */
[----:B------:R-:W-:Y:S04]  /*65a0*/  STS.128 [R151+UR21], R112 ;  /* 0x0000007097007988 */ /* 0x000fe80008000c15 */
[----:B-----5:R-:W-:Y:S04]  /*65b0*/  STS.128 [R149+UR21], R116 ;  /* 0x0000007495007988 */ /* 0x020fe80008000c15 */
[----:B----4-:R-:W-:Y:S04]  /*65c0*/  STS.128 [R133+UR21], R120 ;  /* 0x0000007885007988 */ /* 0x010fe80008000c15 */
[----:B---3--:R0:W-:Y:S02]  /*65d0*/  STS.128 [R132+UR21], R124 ;  /* 0x0000007c84007988 */ /* 0x0081e40008000c15 */
[----:B0-----:R-:W-:-:S05]  /*65e0*/  LOP3.LUT R127, R2, 0x70, RZ, 0x3c, !PT ;  /* 0x00000070027f7812 */ /* 0x001fca00078e3cff */
[----:B------:R0:W-:Y:S01]  /*65f0*/  STS.128 [R127+UR21], R128 ;  /* 0x000000807f007988 */ /* 0x0001e20008000c15 */
[----:B------:R-:W-:Y:S06]  /*6600*/  BAR.SYNC.DEFER_BLOCKING 0x0 ;  /* 0x0000000000007b1d */ /* 0x000fec0000010000 */
[----:B------:R-:W1:Y:S04]  /*6610*/  LDSM.16.M88.4 R88, [R0+0x200] ;  /* 0x000200000058783b */ /* 0x000e680000000200 */
[----:B------:R-:W2:Y:S04]  /*6620*/  LDSM.16.M88.4 R84, [R0+0x300] ;  /* 0x000300000054783b */ /* 0x000ea80000000200 */
[----:B------:R-:W3:Y:S04]  /*6630*/  LDSM.16.M88.4 R80, [R0+0x400] ;  /* 0x000400000050783b */ /* 0x000ee80000000200 */
[----:B------:R-:W4:Y:S04]  /*6640*/  LDSM.16.M88.4 R76, [R0+0x500] ;  /* 0x00050000004c783b */ /* 0x000f280000000200 */
[----:B------:R-:W5:Y:S04]  /*6650*/  LDSM.16.M88.4 R72, [R0+0x600] ;  /* 0x000600000048783b */ /* 0x000f680000000200 */
[----:B------:R-:W1:Y:S01]  /*6660*/  LDSM.16.M88.4 R68, [R0+0x700] ;  /* 0x000700000044783b */ /* 0x000e620000000200 */
[----:B0-----:R-:W-:-:S03]  /*6670*/  LOP3.LUT R130, R2, 0x20, RZ, 0x3c, !PT ;  /* 0x0000002002827812 */ /* 0x001fc600078e3cff */
[----:B------:R-:W0:Y:S04]  /*6680*/  LDSM.16.M88.4 R160, [R0] ;  /* 0x0000000000a0783b */ /* 0x000e280000000200 */
[----:B------:R0:W-:Y:S04]  /*6690*/  STL [R1+0x704], R130 ;  /* 0x0007048201007387 */ /* 0x0001e80000100800 */
[----:B------:R0:W-:Y:S04]  /*66a0*/  STL [R1+0x700], R127 ;  /* 0x0007007f01007387 */ /* 0x0001e80000100800 */
[----:B------:R-:W5:Y:S04]  /*66b0*/  LDL.LU R92, [R1] ;  /* 0x00000000015c7983 */ /* 0x000f680000300800 */
[----:B------:R-:W5:Y:S04]  /*66c0*/  LDL.LU R93, [R1+0x4] ;  /* 0x00000400015d7983 */ /* 0x000f680000300800 */
[----:B------:R-:W5:Y:S04]  /*66d0*/  LDL.LU R94, [R1+0x8] ;  /* 0x00000800015e7983 */ /* 0x000f680000300800 */
[----:B------:R-:W5:Y:S04]  /*66e0*/  LDL.LU R95, [R1+0xc] ;  /* 0x00000c00015f7983 */ /* 0x000f680000300800 */
[----:B------:R-:W5:Y:S04]  /*66f0*/  LDL.LU R96, [R1+0x10] ;  /* 0x0000100001607983 */ /* 0x000f680000300800 */
[----:B------:R-:W5:Y:S04]  /*6700*/  LDL.LU R97, [R1+0x14] ;  /* 0x0000140001617983 */ /* 0x000f680000300800 */
[----:B------:R-:W5:Y:S04]  /*6710*/  LDL.LU R98, [R1+0x18] ;  /* 0x0000180001627983 */ /* 0x000f680000300800 */
[----:B------:R-:W5:Y:S04]  /*6720*/  LDL.LU R99, [R1+0x1c] ;  /* 0x00001c0001637983 */ /* 0x000f680000300800 */
[----:B-1----:R1:W-:Y:S04]  /*6730*/  STL.64 [R1+0x6f8], R90 ;  /* 0x0006f85a01007387 */ /* 0x0023e80000100a00 */
[----:B------:R0:W-:Y:S04]  /*6740*/  STL.64 [R1+0x6f0], R88 ;  /* 0x0006f05801007387 */ /* 0x0001e80000100a00 */
[----:B--2---:R2:W-:Y:S04]  /*6750*/  STL.64 [R1+0x6e8], R86 ;  /* 0x0006e85601007387 */ /* 0x0045e80000100a00 */
[----:B------:R0:W-:Y:S04]  /*6760*/  STL.64 [R1+0x6e0], R84 ;  /* 0x0006e05401007387 */ /* 0x0001e80000100a00 */
[----:B---3--:R3:W-:Y:S04]  /*6770*/  STL.64 [R1+0x6d8], R82 ;  /* 0x0006d85201007387 */ /* 0x0087e80000100a00 */
[----:B------:R0:W-:Y:S04]  /*6780*/  STL.64 [R1+0x6d0], R80 ;  /* 0x0006d05001007387 */ /* 0x0001e80000100a00 */
[----:B----4-:R4:W-:Y:S04]  /*6790*/  STL.64 [R1+0x6c8], R78 ;  /* 0x0006c84e01007387 */ /* 0x0109e80000100a00 */
[----:B------:R0:W-:Y:S04]  /*67a0*/  STL.64 [R1+0x6c0], R76 ;  /* 0x0006c04c01007387 */ /* 0x0001e80000100a00 */
[----:B-----5:R5:W-:Y:S04]  /*67b0*/  STL.64 [R1+0x6b8], R74 ;  /* 0x0006b84a01007387 */ /* 0x020be80000100a00 */
[----:B------:R0:W-:Y:S04]  /*67c0*/  STL.64 [R1+0x6b0], R72 ;  /* 0x0006b04801007387 */ /* 0x0001e80000100a00 */
[----:B------:R1:W-:Y:S04]  /*67d0*/  STL.64 [R1+0x6a8], R70 ;  /* 0x0006a84601007387 */ /* 0x0003e80000100a00 */
[----:B------:R1:W-:Y:S04]  /*67e0*/  STL.64 [R1+0x6a0], R68 ;  /* 0x0006a04401007387 */ /* 0x0003e80000100a00 */
[----:B0-----:R-:W5:Y:S04]  /*67f0*/  LDL.LU R130, [R1+0x704] ;  /* 0x0007040001827983 */ /* 0x001f680000300800 */
[----:B------:R-:W5:Y:S04]  /*6800*/  LDL.LU R127, [R1+0x700] ;  /* 0x00070000017f7983 */ /* 0x000f680000300800 */
[----:B-1----:R-:W5:Y:S04]  /*6810*/  LDL.LU.64 R90, [R1+0x6f8] ;  /* 0x0006f800015a7983 */ /* 0x002f680000300a00 */
[----:B------:R-:W5:Y:S04]  /*6820*/  LDL.LU.64 R88, [R1+0x6f0] ;  /* 0x0006f00001587983 */ /* 0x000f680000300a00 */
[----:B--2---:R-:W2:Y:S04]  /*6830*/  LDL.LU.64 R86, [R1+0x6e8] ;  /* 0x0006e80001567983 */ /* 0x004ea80000300a00 */
[----:B------:R-:W2:Y:S04]  /*6840*/  LDL.LU.64 R84, [R1+0x6e0] ;  /* 0x0006e00001547983 */ /* 0x000ea80000300a00 */
[----:B---3--:R-:W3:Y:S04]  /*6850*/  LDL.LU.64 R82, [R1+0x6d8] ;  /* 0x0006d80001527983 */ /* 0x008ee80000300a00 */
[----:B------:R-:W2:Y:S04]  /*6860*/  LDL.LU.64 R80, [R1+0x6d0] ;  /* 0x0006d00001507983 */ /* 0x000ea80000300a00 */
[----:B----4-:R-:W4:Y:S04]  /*6870*/  LDL.LU.64 R78, [R1+0x6c8] ;  /* 0x0006c800014e7983 */ /* 0x010f280000300a00 */
[----:B------:R-:W2:Y:S04]  /*6880*/  LDL.LU.64 R76, [R1+0x6c0] ;  /* 0x0006c000014c7983 */ /* 0x000ea80000300a00 */
[----:B-----5:R-:W5:Y:S04]  /*6890*/  LDL.LU.64 R74, [R1+0x6b8] ;  /* 0x0006b800014a7983 */ /* 0x020f680000300a00 */
[----:B------:R-:W2:Y:S04]  /*68a0*/  LDL.LU.64 R72, [R1+0x6b0] ;  /* 0x0006b00001487983 */ /* 0x000ea80000300a00 */
[----:B------:R-:W2:Y:S04]  /*68b0*/  LDL.LU.64 R70, [R1+0x6a8] ;  /* 0x0006a80001467983 */ /* 0x000ea80000300a00 */
[----:B------:R-:W2:Y:S04]  /*68c0*/  LDL.LU.64 R68, [R1+0x6a0] ;  /* 0x0006a00001447983 */ /* 0x000ea80000300a00 */
        /* <DEDUP_REMOVED lines=28> */
[----:B------:R-:W-:Y:S04]  /*6a90*/  STL.64 [R1+0x5b8], R10 ;  /* 0x0005b80a01007387 */ /* 0x000fe80000100a00 */
[----:B------:R-:W-:Y:S04]  /*6aa0*/  STL.64 [R1+0x5b0], R8 ;  /* 0x0005b00801007387 */ /* 0x000fe80000100a00 */
[----:B------:R-:W-:Y:S04]  /*6ab0*/  STL.64 [R1+0x5a8], R6 ;  /* 0x0005a80601007387 */ /* 0x000fe80000100a00 */
[----:B------:R-:W-:Y:S04]  /*6ac0*/  STL.64 [R1+0x5a0], R4 ;  /* 0x0005a00401007387 */ /* 0x000fe80000100a00 */
[----:B0-----:R-:W2:Y:S04]  /*6ad0*/  LDL.LU R12, [R1+0x20] ;  /* 0x00002000010c7983 */ /* 0x001ea80000300800 */
[----:B------:R-:W2:Y:S04]  /*6ae0*/  LDL.LU R13, [R1+0x24] ;  /* 0x00002400010d7983 */ /* 0x000ea80000300800 */
[----:B------:R-:W2:Y:S04]  /*6af0*/  LDL.LU R14, [R1+0x28] ;  /* 0x00002800010e7983 */ /* 0x000ea80000300800 */
[----:B------:R-:W2:Y:S04]  /*6b00*/  LDL.LU R15, [R1+0x2c] ;  /* 0x00002c00010f7983 */ /* 0x000ea80000300800 */
[----:B------:R-:W3:Y:S04]  /*6b10*/  LDL.LU R16, [R1+0x30] ;  /* 0x0000300001107983 */ /* 0x000ee80000300800 */
        /* <DEDUP_REMOVED lines=19> */
[----:B------:R-:W0:Y:S01]  /*6c50*/  LDSM.16.M88.4 R156, [R0+0x100] ;  /* 0x00010000009c783b */ /* 0x000e220000000200 */
[----:B------:R-:W-:Y:S01]  /*6c60*/  BAR.SYNC.DEFER_BLOCKING 0x0 ;  /* 0x0000000000007b1d */ /* 0x000fe20000010000 */
[----:B------:R-:W-:-:S02]  /*6c70*/  LOP3.LUT R131, R2, 0x30, RZ, 0x3c, !PT ;  /* 0x0000003002837812 */ /* 0x000fc400078e3cff */
[C---:B------:R-:W-:Y:S02]  /*6c80*/  LOP3.LUT R124, R2.reuse, 0x40, RZ, 0x3c, !PT ;  /* 0x00000040027c7812 */ /* 0x040fe400078e3cff */
[C---:B------:R-:W-:Y:S02]  /*6c90*/  LOP3.LUT R125, R2.reuse, 0x50, RZ, 0x3c, !PT ;  /* 0x00000050027d7812 */ /* 0x040fe400078e3cff */
[----:B------:R-:W-:Y:S01]  /*6ca0*/  LOP3.LUT R126, R2, 0x60, RZ, 0x3c, !PT ;  /* 0x00000060027e7812 */ /* 0x000fe200078e3cff */
[----:B------:R-:W-:Y:S04]  /*6cb0*/  STS.128 [R2+UR21], R92 ;  /* 0x0000005c02007988 */ /* 0x000fe80008000c15 */
[----:B------:R1:W-:Y:S04]  /*6cc0*/  STS.128 [R67+UR21], R96 ;  /* 0x0000006043007988 */ /* 0x0003e80008000c15 */
[----:B-1----:R-:W5:Y:S04]  /*6cd0*/  LDL.LU.64 R66, [R1+0x698] ;  /* 0x0006980001427983 */ /* 0x002f680000300a00 */
        /* <DEDUP_REMOVED lines=15> */
[----:B--2---:R-:W-:Y:S04]  /*6dd0*/  STS.128 [R130+UR21], R12 ;  /* 0x0000000c82007988 */ /* 0x004fe80008000c15 */
[----:B---3--:R-:W-:Y:S04]  /*6de0*/  STS.128 [R131+UR21], R16 ;  /* 0x0000001083007988 */ /* 0x008fe80008000c15 */
[----:B----4-:R-:W-:Y:S04]  /*6df0*/  STS.128 [R124+UR21], R20 ;  /* 0x000000147c007988 */ /* 0x010fe80008000c15 */
[----:B-----5:R-:W-:Y:S04]  /*6e00*/  STS.128 [R125+UR21], R24 ;  /* 0x000000187d007988 */ /* 0x020fe80008000c15 */
[----:B------:R-:W-:Y:S04]  /*6e10*/  STS.128 [R126+UR21], R28 ;  /* 0x0000001c7e007988 */ /* 0x000fe80008000c15 */
[----:B------:R1:W-:Y:S01]  /*6e20*/  STS.128 [R127+UR21], R32 ;  /* 0x000000207f007988 */ /* 0x0003e20008000c15 */
[----:B------:R-:W-:Y:S06]  /*6e30*/  BAR.SYNC.DEFER_BLOCKING 0x0 ;  /* 0x0000000000007b1d */ /* 0x000fec0000010000 */
[----:B-1----:R-:W2:Y:S04]  /*6e40*/  LDL.LU.64 R34, [R1+0x618] ;  /* 0x0006180001227983 */ /* 0x002ea80000300a00 */
[----:B------:R-:W2:Y:S04]  /*6e50*/  LDL.LU.64 R32, [R1+0x610] ;  /* 0x0006100001207983 */ /* 0x000ea80000300a00 */
[----:B------:R-:W3:Y:S04]  /*6e60*/  LDL.LU.64 R30, [R1+0x608] ;  /* 0x00060800011e7983 */ /* 0x000ee80000300a00 */
[----:B------:R-:W1:Y:S04]  /*6e70*/  LDSM.16.M88.4 R120, [R0] ;  /* 0x000000000078783b */ /* 0x000e680000000200 */
[----:B------:R-:W4:Y:S04]  /*6e80*/  LDSM.16.M88.4 R116, [R0+0x100] ;  /* 0x000100000074783b */ /* 0x000f280000000200 */
[----:B------:R-:W5:Y:S04]  /*6e90*/  LDSM.16.M88.4 R112, [R0+0x200] ;  /* 0x000200000070783b */ /* 0x000f680000000200 */
[----:B------:R-:W0:Y:S04]  /*6ea0*/  LDSM.16.M88.4 R108, [R0+0x300] ;  /* 0x00030000006c783b */ /* 0x000e280000000200 */
[----:B------:R-:W3:Y:S04]  /*6eb0*/  LDL.LU.64 R28, [R1+0x600] ;  /* 0x00060000011c7983 */ /* 0x000ee80000300a00 */
[----:B------:R-:W2:Y:S04]  /*6ec0*/  LDL.LU.64 R26, [R1+0x5f8] ;  /* 0x0005f800011a7983 */ /* 0x000ea80000300a00 */
[----:B------:R-:W0:Y:S04]  /*6ed0*/  LDSM.16.M88.4 R104, [R0+0x400] ;  /* 0x000400000068783b */ /* 0x000e280000000200 */
[----:B------:R-:W2:Y:S04]  /*6ee0*/  LDL.LU.64 R24, [R1+0x5f0] ;  /* 0x0005f00001187983 */ /* 0x000ea80000300a00 */
[----:B------:R-:W2:Y:S04]  /*6ef0*/  LDL.LU.64 R22, [R1+0x5e8] ;  /* 0x0005e80001167983 */ /* 0x000ea80000300a00 */
[----:B------:R-:W0:Y:S04]  /*6f00*/  LDSM.16.M88.4 R100, [R0+0x500] ;  /* 0x000500000064783b */ /* 0x000e280000000200 */
        /* <DEDUP_REMOVED lines=9> */
[----:B------:R-:W-:Y:S04]  /*6fa0*/  STL.64 [R1+0x598], R162 ;  /* 0x000598a201007387 */ /* 0x000fe80000100a00 */
[----:B------:R-:W-:Y:S04]  /*6fb0*/  STL.64 [R1+0x590], R160 ;  /* 0x000590a001007387 */ /* 0x000fe80000100a00 */
[----:B0-----:R-:W-:Y:S04]  /*6fc0*/  STL.64 [R1+0x588], R158 ;  /* 0x0005889e01007387 */ /* 0x001fe80000100a00 */
[----:B------:R0:W-:Y:S04]  /*6fd0*/  STL.64 [R1+0x580], R156 ;  /* 0x0005809c01007387 */ /* 0x0001e80000100a00 */
[----:B-1----:R-:W-:Y:S04]  /*6fe0*/  STL.64 [R1+0x578], R122 ;  /* 0x0005787a01007387 */ /* 0x002fe80000100a00 */
[----:B------:R-:W-:Y:S04]  /*6ff0*/  STL.64 [R1+0x570], R120 ;  /* 0x0005707801007387 */ /* 0x000fe80000100a00 */
[----:B----4-:R-:W-:Y:S04]  /*7000*/  STL.64 [R1+0x568], R118 ;  /* 0x0005687601007387 */ /* 0x010fe80000100a00 */
[----:B------:R-:W-:Y:S04]  /*7010*/  STL.64 [R1+0x560], R116 ;  /* 0x0005607401007387 */ /* 0x000fe80000100a00 */
        /* <DEDUP_REMOVED lines=32> */
[----:B0-----:R-:W5:Y:S04]  /*7220*/  LDL.LU R156, [R1+0xe0] ;  /* 0x0000e000019c7983 */ /* 0x001f680000300800 */
[----:B------:R-:W5:Y:S04]  /*7230*/  LDL.LU R157, [R1+0xe4] ;  /* 0x0000e400019d7983 */ /* 0x000f680000300800 */
[----:B------:R-:W5:Y:S04]  /*7240*/  LDL.LU R158, [R1+0xe8] ;  /* 0x0000e800019e7983 */ /* 0x000f680000300800 */
[----:B------:R-:W5:Y:S04]  /*7250*/  LDL.LU R159, [R1+0xec] ;  /* 0x0000ec00019f7983 */ /* 0x000f680000300800 */
[----:B------:R-:W5:Y:S04]  /*7260*/  LDL.LU R160, [R1+0xf0] ;  /* 0x0000f00001a07983 */ /* 0x000f680000300800 */
[----:B------:R-:W5:Y:S04]  /*7270*/  LDL.LU R161, [R1+0xf4] ;  /* 0x0000f40001a17983 */ /* 0x000f680000300800 */
[----:B------:R-:W5:Y:S04]  /*7280*/  LDL.LU R162, [R1+0xf8] ;  /* 0x0000f80001a27983 */ /* 0x000f680000300800 */
[----:B------:R-:W5:Y:S04]  /*7290*/  LDL.LU R163, [R1+0xfc] ;  /* 0x0000fc0001a37983 */ /* 0x000f680000300800 */
[----:B------:R-:W-:Y:S04]  /*72a0*/  LDSM.16.M88.4 R96, [R0+0x600] ;  /* 0x000600000060783b */ /* 0x000fe80000000200 */
[----:B------:R-:W-:Y:S01]  /*72b0*/  LDSM.16.M88.4 R92, [R0+0x700] ;  /* 0x00070000005c783b */ /* 0x000fe20000000200 */
[----:B------:R-:W-:Y:S06]  /*72c0*/  BAR.SYNC.DEFER_BLOCKING 0x0 ;  /* 0x0000000000007b1d */ /* 0x000fec0000010000 */
[----:B--2---:R-:W-:Y:S04]  /*72d0*/  STS.128 [R2+UR21], R4 ;  /* 0x0000000402007988 */ /* 0x004fe80008000c15 */
[----:B------:R-:W-:Y:S04]  /*72e0*/  STS.128 [R67+UR21], R8 ;  /* 0x0000000843007988 */ /* 0x000fe80008000c15 */
[----:B------:R-:W-:Y:S04]  /*72f0*/  STS.128 [R130+UR21], R12 ;  /* 0x0000000c82007988 */ /* 0x000fe80008000c15 */
[----:B------:R-:W-:Y:S04]  /*7300*/  STS.128 [R131+UR21], R16 ;  /* 0x0000001083007988 */ /* 0x000fe80008000c15 */
[----:B------:R-:W-:Y:S04]  /*7310*/  STS.128 [R124+UR21], R20 ;  /* 0x000000147c007988 */ /* 0x000fe80008000c15 */
[----:B------:R-:W-:Y:S04]  /*7320*/  STS.128 [R125+UR21], R24 ;  /* 0x000000187d007988 */ /* 0x000fe80008000c15 */
[----:B---3--:R-:W-:Y:S04]  /*7330*/  STS.128 [R126+UR21], R28 ;  /* 0x0000001c7e007988 */ /* 0x008fe80008000c15 */
[----:B------:R-:W-:Y:S01]  /*7340*/  STS.128 [R127+UR21], R32 ;  /* 0x000000207f007988 */ /* 0x000fe20008000c15 */
[----:B------:R-:W-:Y:S06]  /*7350*/  BAR.SYNC.DEFER_BLOCKING 0x0 ;  /* 0x0000000000007b1d */ /* 0x000fec0000010000 */
[----:B------:R-:W-:Y:S04]  /*7360*/  LDSM.16.M88.4 R32, [R0] ;  /* 0x000000000020783b */ /* 0x000fe80000000200 */
[----:B------:R-:W-:Y:S04]  /*7370*/  LDSM.16.M88.4 R28, [R0+0x100] ;  /* 0x00010000001c783b */ /* 0x000fe80000000200 */
[----:B------:R-:W-:Y:S04]  /*7380*/  LDSM.16.M88.4 R24, [R0+0x200] ;  /* 0x000200000018783b */ /* 0x000fe80000000200 */
[----:B------:R-:W-:Y:S04]  /*7390*/  LDSM.16.M88.4 R20, [R0+0x300] ;  /* 0x000300000014783b */ /* 0x000fe80000000200 */
[----:B------:R-:W-:Y:S04]  /*73a0*/  LDSM.16.M88.4 R16, [R0+0x400] ;  /* 0x000400000010783b */ /* 0x000fe80000000200 */
[----:B------:R-:W-:Y:S04]  /*73b0*/  LDSM.16.M88.4 R12, [R0+0x500] ;  /* 0x00050000000c783b */ /* 0x000fe80000000200 */
[----:B------:R-:W-:Y:S04]  /*73c0*/  LDSM.16.M88.4 R8, [R0+0x600] ;  /* 0x000600000008783b */ /* 0x000fe80000000200 */
[----:B------:R-:W-:Y:S01]  /*73d0*/  LDSM.16.M88.4 R4, [R0+0x700] ;  /* 0x000700000004783b */ /* 0x000fe20000000200 */
[----:B------:R-:W-:Y:S06]  /*73e0*/  BAR.SYNC.DEFER_BLOCKING 0x0 ;  /* 0x0000000000007b1d */ /* 0x000fec0000010000 */
[----:B----4-:R-:W-:Y:S04]  /*73f0*/  STS.128 [R2+UR21], R132 ;  /* 0x0000008402007988 */ /* 0x010fe80008000c15 */
[----:B-----5:R-:W-:Y:S04]  /*7400*/  STS.128 [R67+UR21], R136 ;  /* 0x0000008843007988 */ /* 0x020fe80008000c15 */
[----:B------:R-:W-:Y:S04]  /*7410*/  STS.128 [R130+UR21], R140 ;  /* 0x0000008c82007988 */ /* 0x000fe80008000c15 */
[----:B------:R-:W-:Y:S04]  /*7420*/  STS.128 [R131+UR21], R144 ;  /* 0x0000009083007988 */ /* 0x000fe80008000c15 */
[----:B------:R-:W-:Y:S04]  /*7430*/  STS.128 [R124+UR21], R148 ;  /* 0x000000947c007988 */ /* 0x000fe80008000c15 */
[----:B------:R-:W-:Y:S04]  /*7440*/  STS.128 [R125+UR21], R152 ;  /* 0x000000987d007988 */ /* 0x000fe80008000c15 */
[----:B------:R-:W-:Y:S04]  /*7450*/  STS.128 [R126+UR21], R156 ;  /* 0x0000009c7e007988 */ /* 0x000fe80008000c15 */
[----:B------:R0:W-:Y:S01]  /*7460*/  STS.128 [R127+UR21], R160 ;  /* 0x000000a07f007988 */ /* 0x0001e20008000c15 */
[----:B------:R-:W-:Y:S06]  /*7470*/  BAR.SYNC.DEFER_BLOCKING 0x0 ;  /* 0x0000000000007b1d */ /* 0x000fec0000010000 */
[----:B0-----:R-:W2:Y:S04]  /*7480*/  LDL.LU.64 R162, [R1+0x598] ;  /* 0x0005980001a27983 */ /* 0x001ea80000300a00 */
[----:B------:R-:W3:Y:S04]  /*7490*/  LDL.LU.64 R160, [R1+0x590] ;  /* 0x0005900001a07983 */ /* 0x000ee80000300a00 */
[----:B------:R-:W4:Y:S04]  /*74a0*/  LDL.LU.64 R158, [R1+0x588] ;  /* 0x00058800019e7983 */ /* 0x000f280000300a00 */
[----:B------:R-:W0:Y:S04]  /*74b0*/  LDSM.16.M88.4 R124, [R0] ;  /* 0x00000000007c783b */ /* 0x000e280000000200 */
[----:B------:R-:W1:Y:S04]  /*74c0*/  LDSM.16.M88.4 R128, [R0+0x100] ;  /* 0x000100000080783b */ /* 0x000e680000000200 */
[----:B------:R-:W5:Y:S04]  /*74d0*/  LDSM.16.M88.4 R132, [R0+0x200] ;  /* 0x000200000084783b */ /* 0x000f680000000200 */
[----:B------:R-:W0:Y:S04]  /*74e0*/  LDSM.16.M88.4 R136, [R0+0x300] ;  /* 0x000300000088783b */ /* 0x000e280000000200 */
[----:B------:R-:W0:Y:S04]  /*74f0*/  LDSM.16.M88.4 R140, [R0+0x400] ;  /* 0x00040000008c783b */ /* 0x000e280000000200 */
[----:B------:R-:W0:Y:S04]  /*7500*/  LDSM.16.M88.4 R144, [R0+0x500] ;  /* 0x000500000090783b */ /* 0x000e280000000200 */
[----:B------:R-:W0:Y:S04]  /*7510*/  LDSM.16.M88.4 R148, [R0+0x600] ;  /* 0x000600000094783b */ /* 0x000e280000000200 */
[----:B------:R-:W0:Y:S01]  /*7520*/  LDSM.16.M88.4 R152, [R0+0x700] ;  /* 0x000700000098783b */ /* 0x000e220000000200 */
[----:B------:R-:W-:Y:S06]  /*7530*/  BAR.SYNC.DEFER_BLOCKING 0x0 ;  /* 0x0000000000007b1d */ /* 0x000fec0000010000 */
        /* <DEDUP_REMOVED lines=13> */
[----:B------:R0:W-:Y:S04]  /*7610*/  STS.128 [R2+UR21], R36 ;  /* 0x0000002402007988 */ /* 0x0001e80008000c15 */
[----:B0-----:R-:W2:Y:S04]  /*7620*/  LDL.LU R38, [R1+0x500] ;  /* 0x0005000001267983 */ /* 0x001ea80000300800 */
[----:B------:R-:W3:Y:S04]  /*7630*/  LDL.LU R39, [R1+0x4fc] ;  /* 0x0004fc0001277983 */ /* 0x000ee80000300800 */
[----:B------:R-:W4:Y:S04]  /*7640*/  LDL R2, [R1+0x304] ;  /* 0x0003040001027983 */ /* 0x000f280000100800 */
[----:B------:R-:W4:Y:S04]  /*7650*/  LDL.LU.64 R36, [R1+0x3d0] ;  /* 0x0003d00001247983 */ /* 0x000f280000300a00 */
[----:B------:R0:W-:Y:S04]  /*7660*/  STS.128 [R67+UR21], R40 ;  /* 0x0000002843007988 */ /* 0x0001e80008000c15 */
[----:B0-----:R-:W4:Y:S04]  /*7670*/  LDL.LU R67, [R1+0x518] ;  /* 0x0005180001437983 */ /* 0x001f280000300800 */
[----:B------:R-:W4:Y:S04]  /*7680*/  LDL.LU R40, [R1+0x4f4] ;  /* 0x0004f40001287983 */ /* 0x000f280000300800 */
[----:B------:R-:W4:Y:S04]  /*7690*/  LDL.LU R41, [R1+0x4f0] ;  /* 0x0004f00001297983 */ /* 0x000f280000300800 */
[----:B--2---:R0:W-:Y:S04]  /*76a0*/  STS.128 [R38+UR21], R44 ;  /* 0x0000002c26007988 */ /* 0x0041e80008000c15 */
[----:B---3--:R2:W-:Y:S04]  /*76b0*/  STS.128 [R39+UR21], R48 ;  /* 0x0000003027007988 */ /* 0x0085e80008000c15 */
[----:B0-----:R-:W3:Y:S04]  /*76c0*/  LDL.LU R44, [R1+0x2e8] ;  /* 0x0002e800012c7983 */ /* 0x001ee80000300800 */
[----:B------:R-:W3:Y:S04]  /*76d0*/  LDL.LU R45, [R1+0x170] ;  /* 0x00017000012d7983 */ /* 0x000ee80000300800 */
[----:B------:R-:W3:Y:S04]  /*76e0*/  LDL.LU.64 R46, [R1+0x3c8] ;  /* 0x0003c800012e7983 */ /* 0x000ee80000300a00 */
[----:B------:R-:W3:Y:S04]  /*76f0*/  LDL.LU.64 R42, [R1+0x3c0] ;  /* 0x0003c000012a7983 */ /* 0x000ee80000300a00 */
[----:B--2---:R-:W2:Y:S04]  /*7700*/  LDL.LU R49, [R1+0x4f8] ;  /* 0x0004f80001317983 */ /* 0x004ea80000300800 */
[----:B------:R-:W3:Y:S04]  /*7710*/  LDL.LU R50, [R1+0x2e4] ;  /* 0x0002e40001327983 */ /* 0x000ee80000300800 */
[----:B------:R-:W3:Y:S04]  /*7720*/  LDL.LU R51, [R1+0x16c] ;  /* 0x00016c0001337983 */ /* 0x000ee80000300800 */
[----:B------:R-:W3:Y:S04]  /*7730*/  LDL.LU R38, [R1+0x2ec] ;  /* 0x0002ec0001267983 */ /* 0x000ee80000300800 */
[----:B------:R-:W3:Y:S04]  /*7740*/  LDL.LU R39, [R1+0x174] ;  /* 0x0001740001277983 */ /* 0x000ee80000300800 */
[----:B--2---:R0:W-:Y:S04]  /*7750*/  STS.128 [R49+UR21], R52 ;  /* 0x0000003431007988 */ /* 0x0041e80008000c15 */
[----:B----4-:R2:W-:Y:S04]  /*7760*/  STS.128 [R40+UR21], R56 ;  /* 0x0000003828007988 */ /* 0x0105e80008000c15 */
[----:B0-----:R-:W4:Y:S04]  /*7770*/  LDL.LU R52, [R1+0x168] ;  /* 0x0001680001347983 */ /* 0x001f280000300800 */
[----:B--2---:R-:W2:Y:S04]  /*7780*/  LDL.LU R57, [R1+0x2e0] ;  /* 0x0002e00001397983 */ /* 0x004ea80000300800 */
[----:B------:R-:W2:Y:S04]  /*7790*/  LDL.LU.64 R58, [R1+0x3d8] ;  /* 0x0003d800013a7983 */ /* 0x000ea80000300a00 */
[----:B------:R-:W3:Y:S04]  /*77a0*/  LDL.LU R53, [R1+0x2d0] ;  /* 0x0002d00001357983 */ /* 0x000ee80000300800 */
[----:B------:R-:W3:Y:S04]  /*77b0*/  LDL.LU R48, [R1+0x158] ;  /* 0x0001580001307983 */ /* 0x000ee80000300800 */
[----:B------:R-:W3:Y:S04]  /*77c0*/  LDL.LU.64 R54, [R1+0x3b8] ;  /* 0x0003b80001367983 */ /* 0x000ee80000300a00 */
[----:B------:R-:W-:Y:S04]  /*77d0*/  STS.128 [R41+UR21], R60 ;  /* 0x0000003c29007988 */ /* 0x000fe80008000c15 */
[----:B------:R0:W-:Y:S04]  /*77e0*/  STS.128 [R2+UR21], R64 ;  /* 0x0000004002007988 */ /* 0x0001e80008000c15 */
[----:B------:R-:W5:Y:S01]  /*77f0*/  LDL.LU R49, [R1+0x2d4] ;  /* 0x0002d40001317983 */ /* 0x000f620000300800 */
[----:B------:R-:W-:Y:S06]  /*7800*/  BAR.SYNC.DEFER_BLOCKING 0x0 ;  /* 0x0000000000007b1d */ /* 0x000fec0000010000 */
[----:B0-----:R-:W5:Y:S04]  /*7810*/  LDL.LU R2, [R1+0x15c] ;  /* 0x00015c0001027983 */ /* 0x001f680000300800 */
[----:B------:R-:W5:Y:S04]  /*7820*/  LDL.LU.64 R40, [R1+0x3b0] ;  /* 0x0003b00001287983 */ /* 0x000f680000300a00 */
[----:B--2---:R0:W-:Y:S04]  /*7830*/  STG.E desc[UR24][R58.64], R57 ;  /* 0x000000393a007986 */ /* 0x0041e8000c101918 */
[----:B----4-:R2:W-:Y:S04]  /*7840*/  STG.E desc[UR24][R58.64+0x80], R52 ;  /* 0x000080343a007986 */ /* 0x0105e8000c101918 */
[----:B------:R-:W-:Y:S04]  /*7850*/  STG.E desc[UR24][R58.64+0x100], R120 ;  /* 0x000100783a007986 */ /* 0x000fe8000c101918 */
[----:B------:R4:W-:Y:S04]  /*7860*/  STG.E desc[UR24][R58.64+0x180], R124 ;  /* 0x0001807c3a007986 */ /* 0x0009e8000c101918 */
[----:B---3--:R3:W-:Y:S04]  /*7870*/  STG.E desc[UR24][R36.64], R50 ;  /* 0x0000003224007986 */ /* 0x0087e8000c101918 */
[----:B0-----:R-:W5:Y:S04]  /*7880*/  LDL.LU R57, [R1+0x2d8] ;  /* 0x0002d80001397983 */ /* 0x001f680000300800 */
[----:B------:R0:W-:Y:S04]  /*7890*/  STG.E desc[UR24][R36.64+0x80], R51 ;  /* 0x0000803324007986 */ /* 0x0001e8000c101918 */
[----:B--2---:R-:W2:Y:S04]  /*78a0*/  LDL.LU R52, [R1+0x160] ;  /* 0x0001600001347983 */ /* 0x004ea80000300800 */
[----:B------:R-:W-:Y:S04]  /*78b0*/  STG.E desc[UR24][R36.64+0x100], R121 ;  /* 0x0001007924007986 */ /* 0x000fe8000c101918 */
[----:B----4-:R-:W4:Y:S04]  /*78c0*/  LDL.LU.64 R58, [R1+0x3a8] ;  /* 0x0003a800013a7983 */ /* 0x010f280000300a00 */
[----:B------:R0:W-:Y:S04]  /*78d0*/  STG.E desc[UR24][R36.64+0x180], R125 ;  /* 0x0001807d24007986 */ /* 0x0001e8000c101918 */
[----:B---3--:R-:W3:Y:S04]  /*78e0*/  LDL.LU R50, [R1+0x2dc] ;  /* 0x0002dc0001327983 */ /* 0x008ee80000300800 */
[----:B------:R1:W-:Y:S04]  /*78f0*/  STG.E desc[UR24][R46.64], R44 ;  /* 0x0000002c2e007986 */ /* 0x0003e8000c101918 */
[----:B0-----:R-:W3:Y:S04]  /*7900*/  LDL.LU R51, [R1+0x164] ;  /* 0x0001640001337983 */ /* 0x001ee80000300800 */
[----:B------:R0:W-:Y:S04]  /*7910*/  STG.E desc[UR24][R46.64+0x80], R45 ;  /* 0x0000802d2e007986 */ /* 0x0001e8000c101918 */
[----:B------:R-:W3:Y:S04]  /*7920*/  LDL.LU.64 R36, [R1+0x3a0] ;  /* 0x0003a00001247983 */ /* 0x000ee80000300a00 */
[----:B------:R-:W-:Y:S04]  /*7930*/  STG.E desc[UR24][R46.64+0x100], R122 ;  /* 0x0001007a2e007986 */ /* 0x000fe8000c101918 */
[----:B------:R-:W-:Y:S04]  /*7940*/  STG.E desc[UR24][R46.64+0x180], R126 ;  /* 0x0001807e2e007986 */ /* 0x000fe8000c101918 */
[----:B------:R-:W-:Y:S04]  /*7950*/  STG.E desc[UR24][R42.64], R38 ;  /* 0x000000262a007986 */ /* 0x000fe8000c101918 */
[----:B-1----:R-:W3:Y:S04]  /*7960*/  LDL.LU R44, [R1+0x2c0] ;  /* 0x0002c000012c7983 */ /* 0x002ee80000300800 */
[----:B------:R1:W-:Y:S04]  /*7970*/  STG.E desc[UR24][R42.64+0x80], R39 ;  /* 0x000080272a007986 */ /* 0x0003e8000c101918 */
[----:B0-----:R-:W3:Y:S04]  /*7980*/  LDL.LU R45, [R1+0x148] ;  /* 0x00014800012d7983 */ /* 0x001ee80000300800 */
[----:B-1----:R-:W3:Y:S04]  /*7990*/  LDL.LU.64 R38, [R1+0x398] ;  /* 0x0003980001267983 */ /* 0x002ee80000300a00 */
[----:B------:R-:W-:Y:S04]  /*79a0*/  STG.E desc[UR24][R42.64+0x100], R123 ;  /* 0x0001007b2a007986 */ /* 0x000fe8000c101918 */
[----:B------:R-:W3:Y:S04]  /*79b0*/  LDL.LU R46, [R1+0x2c4] ;  /* 0x0002c400012e7983 */ /* 0x000ee80000300800 */
[----:B------:R0:W-:Y:S04]  /*79c0*/  STG.E desc[UR24][R42.64+0x180], R127 ;  /* 0x0001807f2a007986 */ /* 0x0001e8000c101918 */
[----:B------:R-:W3:Y:S04]  /*79d0*/  LDL.LU R47, [R1+0x14c] ;  /* 0x00014c00012f7983 */ /* 0x000ee80000300800 */
[----:B0-----:R-:W3:Y:S04]  /*79e0*/  LDL.LU.64 R42, [R1+0x390] ;  /* 0x00039000012a7983 */ /* 0x001ee80000300a00 */
[----:B------:R0:W-:Y:S04]  /*79f0*/  STG.E desc[UR24][R54.64], R53 ;  /* 0x0000003536007986 */ /* 0x0001e8000c101918 */
[----:B------:R1:W-:Y:S04]  /*7a00*/  STG.E desc[UR24][R54.64+0x80], R48 ;  /* 0x0000803036007986 */ /* 0x0003e8000c101918 */
[----:B------:R-:W-:Y:S04]  /*7a10*/  STG.E desc[UR24][R54.64+0x100], R116 ;  /* 0x0001007436007986 */ /* 0x000fe8000c101918 */
[----:B0-----:R-:W3:Y:S04]  /*7a20*/  LDL.LU R53, [R1+0x2c8] ;  /* 0x0002c80001357983 */ /* 0x001ee80000300800 */
[----:B------:R0:W-:Y:S04]  /*7a30*/  STG.E desc[UR24][R54.64+0x180], R128 ;  /* 0x0001808036007986 */ /* 0x0001e8000c101918 */
[----:B-1----:R-:W3:Y:S04]  /*7a40*/  LDL.LU R48, [R1+0x150] ;  /* 0x0001500001307983 */ /* 0x002ee80000300800 */
[----:B-----5:R1:W-:Y:S04]  /*7a50*/  STG.E desc[UR24][R40.64], R49 ;  /* 0x0000003128007986 */ /* 0x0203e8000c101918 */
[----:B0-----:R-:W5:Y:S04]  /*7a60*/  LDL.LU.64 R54, [R1+0x388] ;  /* 0x0003880001367983 */ /* 0x001f680000300a00 */
[----:B------:R0:W-:Y:S04]  /*7a70*/  STG.E desc[UR24][R40.64+0x80], R2 ;  /* 0x0000800228007986 */ /* 0x0001e8000c101918 */
[----:B------:R-:W-:Y:S04]  /*7a80*/  STG.E desc[UR24][R40.64+0x100], R117 ;  /* 0x0001007528007986 */ /* 0x000fe8000c101918 */
[----:B-1----:R-:W5:Y:S04]  /*7a90*/  LDL.LU R49, [R1+0x2cc] ;  /* 0x0002cc0001317983 */ /* 0x002f680000300800 */
[----:B------:R1:W-:Y:S04]  /*7aa0*/  STG.E desc[UR24][R40.64+0x180], R129 ;  /* 0x0001808128007986 */ /* 0x0003e8000c101918 */
[----:B0-----:R-:W5:Y:S04]  /*7ab0*/  LDL.LU R2, [R1+0x154] ;  /* 0x0001540001027983 */ /* 0x001f680000300800 */
[----:B-1----:R-:W5:Y:S04]  /*7ac0*/  LDL.LU.64 R40, [R1+0x380] ;  /* 0x0003800001287983 */ /* 0x002f680000300a00 */
[----:B----4-:R-:W-:Y:S04]  /*7ad0*/  STG.E desc[UR24][R58.64], R57 ;  /* 0x000000393a007986 */ /* 0x010fe8000c101918 */
[----:B--2---:R-:W-:Y:S04]  /*7ae0*/  STG.E desc[UR24][R58.64+0x80], R52 ;  /* 0x000080343a007986 */ /* 0x004fe8000c101918 */
[----:B------:R-:W-:Y:S04]  /*7af0*/  STG.E desc[UR24][R58.64+0x100], R118 ;  /* 0x000100763a007986 */ /* 0x000fe8000c101918 */
[----:B------:R-:W-:Y:S04]  /*7b00*/  STG.E desc[UR24][R58.64+0x180], R130 ;  /* 0x000180823a007986 */ /* 0x000fe8000c101918 */
[----:B---3--:R0:W-:Y:S04]  /*7b10*/  STG.E desc[UR24][R36.64], R50 ;  /* 0x0000003224007986 */ /* 0x0081e8000c101918 */
[----:B------:R1:W-:Y:S04]  /*7b20*/  STG.E desc[UR24][R36.64+0x80], R51 ;  /* 0x0000803324007986 */ /* 0x0003e8000c101918 */
[----:B------:R-:W-:Y:S04]  /*7b30*/  STG.E desc[UR24][R36.64+0x100], R119 ;  /* 0x0001007724007986 */ /* 0x000fe8000c101918 */
[----:B0-----:R-:W2:Y:S04]  /*7b40*/  LDL.LU R50, [R1+0x2b0] ;  /* 0x0002b00001327983 */ /* 0x001ea80000300800 */
[----:B------:R0:W-:Y:S04]  /*7b50*/  STG.E desc[UR24][R36.64+0x180], R131 ;  /* 0x0001808324007986 */ /* 0x0001e8000c101918 */
[----:B-1----:R-:W3:Y:S04]  /*7b60*/  LDL.LU R51, [R1+0x138] ;  /* 0x0001380001337983 */ /* 0x002ee80000300800 */
[----:B0-----:R-:W2:Y:S04]  /*7b70*/  LDL.LU.64 R36, [R1+0x378] ;  /* 0x0003780001247983 */ /* 0x001ea80000300a00 */
[----:B------:R-:W-:Y:S04]  /*7b80*/  STG.E desc[UR24][R38.64], R44 ;  /* 0x0000002c26007986 */ /* 0x000fe8000c101918 */
[----:B------:R-:W-:Y:S04]  /*7b90*/  STG.E desc[UR24][R38.64+0x80], R45 ;  /* 0x0000802d26007986 */ /* 0x000fe8000c101918 */
[----:B------:R-:W-:Y:S04]  /*7ba0*/  STG.E desc[UR24][R38.64+0x100], R112 ;  /* 0x0001007026007986 */ /* 0x000fe8000c101918 */
[----:B------:R-:W4:Y:S04]  /*7bb0*/  LDL.LU R63, [R1+0x2b4] ;  /* 0x0002b400013f7983 */ /* 0x000f280000300800 */
[----:B------:R0:W-:Y:S04]  /*7bc0*/  STG.E desc[UR24][R38.64+0x180], R132 ;  /* 0x0001808426007986 */ /* 0x0001e8000c101918 */
[----:B------:R-:W4:Y:S04]  /*7bd0*/  LDL.LU R56, [R1+0x13c] ;  /* 0x00013c0001387983 */ /* 0x000f280000300800 */
[----:B------:R1:W-:Y:S04]  /*7be0*/  STG.E desc[UR24][R42.64], R46 ;  /* 0x0000002e2a007986 */ /* 0x0003e8000c101918 */
[----:B0-----:R-:W4:Y:S04]  /*7bf0*/  LDL.LU.64 R38, [R1+0x370] ;  /* 0x0003700001267983 */ /* 0x001f280000300a00 */
[----:B------:R-:W4:Y:S04]  /*7c00*/  LDL.LU R57, [R1+0x2b8] ;  /* 0x0002b80001397983 */ /* 0x000f280000300800 */
[----:B------:R-:W4:Y:S04]  /*7c10*/  LDL.LU R52, [R1+0x140] ;  /* 0x0001400001347983 */ /* 0x000f280000300800 */
[----:B------:R-:W4:Y:S04]  /*7c20*/  LDL.LU.64 R44, [R1+0x368] ;  /* 0x00036800012c7983 */ /* 0x000f280000300a00 */
[----:B------:R0:W-:Y:S04]  /*7c30*/  STG.E desc[UR24][R42.64+0x80], R47 ;  /* 0x0000802f2a007986 */ /* 0x0001e8000c101918 */
[----:B------:R-:W-:Y:S04]  /*7c40*/  STG.E desc[UR24][R42.64+0x100], R113 ;  /* 0x000100712a007986 */ /* 0x000fe8000c101918 */
[----:B-1----:R-:W4:Y:S04]  /*7c50*/  LDL.LU R46, [R1+0x2bc] ;  /* 0x0002bc00012e7983 */ /* 0x002f280000300800 */
[----:B------:R1:W-:Y:S04]  /*7c60*/  STG.E desc[UR24][R42.64+0x180], R133 ;  /* 0x000180852a007986 */ /* 0x0003e8000c101918 */
[----:B0-----:R-:W4:Y:S04]  /*7c70*/  LDL.LU R47, [R1+0x144] ;  /* 0x00014400012f7983 */ /* 0x001f280000300800 */
[----:B-1----:R-:W4:Y:S04]  /*7c80*/  LDL.LU.64 R42, [R1+0x360] ;  /* 0x00036000012a7983 */ /* 0x002f280000300a00 */
[----:B-----5:R-:W-:Y:S04]  /*7c90*/  STG.E desc[UR24][R54.64], R53 ;  /* 0x0000003536007986 */ /* 0x020fe8000c101918 */
[----:B------:R-:W-:Y:S04]  /*7ca0*/  STG.E desc[UR24][R54.64+0x80], R48 ;  /* 0x0000803036007986 */ /* 0x000fe8000c101918 */
[----:B------:R-:W-:Y:S04]  /*7cb0*/  STG.E desc[UR24][R54.64+0x100], R114 ;  /* 0x0001007236007986 */ /* 0x000fe8000c101918 */
[----:B------:R0:W-:Y:S04]  /*7cc0*/  STG.E desc[UR24][R54.64+0x180], R134 ;  /* 0x0001808636007986 */ /* 0x0001e8000c101918 */
[----:B------:R-:W-:Y:S04]  /*7cd0*/  STG.E desc[UR24][R40.64], R49 ;  /* 0x0000003128007986 */ /* 0x000fe8000c101918 */
[----:B------:R1:W-:Y:S04]  /*7ce0*/  STG.E desc[UR24][R40.64+0x80], R2 ;  /* 0x0000800228007986 */ /* 0x0003e8000c101918 */
[----:B0-----:R-:W5:Y:S04]  /*7cf0*/  LDL.LU.64 R54, [R1+0x358] ;  /* 0x0003580001367983 */ /* 0x001f680000300a00 */
[----:B------:R-:W5:Y:S04]  /*7d00*/  LDL.LU R53, [R1+0x2a0] ;  /* 0x0002a00001357983 */ /* 0x000f680000300800 */
[----:B-1----:R-:W5:Y:S04]  /*7d10*/  LDL.LU R2, [R1+0x128] ;  /* 0x0001280001027983 */ /* 0x002f680000300800 */
[----:B------:R-:W-:Y:S04]  /*7d20*/  STG.E desc[UR24][R40.64+0x100], R115 ;  /* 0x0001007328007986 */ /* 0x000fe8000c101918 */
[----:B------:R-:W5:Y:S04]  /*7d30*/  LDL.LU R48, [R1+0x2a4] ;  /* 0x0002a40001307983 */ /* 0x000f680000300800 */
[----:B------:R0:W-:Y:S04]  /*7d40*/  STG.E desc[UR24][R40.64+0x180], R135 ;  /* 0x0001808728007986 */ /* 0x0001e8000c101918 */
[----:B------:R-:W5:Y:S04]  /*7d50*/  LDL.LU R49, [R1+0x12c] ;  /* 0x00012c0001317983 */ /* 0x000f680000300800 */
[----:B0-----:R-:W5:Y:S04]  /*7d60*/  LDL.LU.64 R40, [R1+0x350] ;  /* 0x0003500001287983 */ /* 0x001f680000300a00 */
[----:B--2---:R0:W-:Y:S04]  /*7d70*/  STG.E desc[UR24][R36.64], R50 ;  /* 0x0000003224007986 */ /* 0x0041e8000c101918 */
[----:B---3--:R1:W-:Y:S04]  /*7d80*/  STG.E desc[UR24][R36.64+0x80], R51 ;  /* 0x0000803324007986 */ /* 0x0083e8000c101918 */
[----:B------:R-:W-:Y:S04]  /*7d90*/  STG.E desc[UR24][R36.64+0x100], R108 ;  /* 0x0001006c24007986 */ /* 0x000fe8000c101918 */
[----:B------:R2:W-:Y:S04]  /*7da0*/  STG.E desc[UR24][R36.64+0x180], R136 ;  /* 0x0001808824007986 */ /* 0x0005e8000c101918 */
[----:B0-----:R-:W3:Y:S04]  /*7db0*/  LDL.LU R50, [R1+0x2a8] ;  /* 0x0002a80001327983 */ /* 0x001ee80000300800 */
[----:B-1----:R-:W3:Y:S04]  /*7dc0*/  LDL.LU R51, [R1+0x130] ;  /* 0x0001300001337983 */ /* 0x002ee80000300800 */
[----:B--2---:R-:W3:Y:S04]  /*7dd0*/  LDL.LU.64 R36, [R1+0x348] ;  /* 0x0003480001247983 */ /* 0x004ee80000300a00 */
[----:B------:R-:W2:Y:S04]  /*7de0*/  LDL.LU.64 R58, [R1+0x340] ;  /* 0x00034000013a7983 */ /* 0x000ea80000300a00 */
[----:B----4-:R-:W-:Y:S04]  /*7df0*/  STG.E desc[UR24][R38.64], R63 ;  /* 0x0000003f26007986 */ /* 0x010fe8000c101918 */
[----:B------:R-:W-:Y:S04]  /*7e00*/  STG.E desc[UR24][R38.64+0x80], R56 ;  /* 0x0000803826007986 */ /* 0x000fe8000c101918 */
[----:B------:R-:W-:Y:S04]  /*7e10*/  STG.E desc[UR24][R38.64+0x100], R109 ;  /* 0x0001006d26007986 */ /* 0x000fe8000c101918 */
[----:B------:R0:W-:Y:S04]  /*7e20*/  STG.E desc[UR24][R38.64+0x180], R137 ;  /* 0x0001808926007986 */ /* 0x0001e8000c101918 */
[----:B------:R-:W-:Y:S04]  /*7e30*/  STG.E desc[UR24][R44.64], R57 ;  /* 0x000000392c007986 */ /* 0x000fe8000c101918 */
[----:B------:R-:W-:Y:S04]  /*7e40*/  STG.E desc[UR24][R44.64+0x80], R52 ;  /* 0x000080342c007986 */ /* 0x000fe8000c101918 */
[----:B0-----:R-:W2:Y:S04]  /*7e50*/  LDL.LU R38, [R1+0x2ac] ;  /* 0x0002ac0001267983 */ /* 0x001ea80000300800 */
[----:B------:R-:W-:Y:S04]  /*7e60*/  STG.E desc[UR24][R44.64+0x100], R110 ;  /* 0x0001006e2c007986 */ /* 0x000fe8000c101918 */
[----:B------:R-:W4:Y:S04]  /*7e70*/  LDL.LU R39, [R1+0x134] ;  /* 0x0001340001277983 */ /* 0x000f280000300800 */
[----:B------:R0:W-:Y:S04]  /*7e80*/  STG.E desc[UR24][R44.64+0x180], R138 ;  /* 0x0001808a2c007986 */ /* 0x0001e8000c101918 */
[----:B------:R-:W-:Y:S04]  /*7e90*/  STG.E desc[UR24][R42.64], R46 ;  /* 0x0000002e2a007986 */ /* 0x000fe8000c101918 */
[----:B------:R1:W-:Y:S04]  /*7ea0*/  STG.E desc[UR24][R42.64+0x80], R47 ;  /* 0x0000802f2a007986 */ /* 0x0003e8000c101918 */
[----:B0-----:R-:W4:Y:S04]  /*7eb0*/  LDL.LU R44, [R1+0x290] ;  /* 0x00029000012c7983 */ /* 0x001f280000300800 */
[----:B------:R-:W4:Y:S04]  /*7ec0*/  LDL.LU R45, [R1+0x118] ;  /* 0x00011800012d7983 */ /* 0x000f280000300800 */
[----:B-1----:R-:W4:Y:S04]  /*7ed0*/  LDL.LU.64 R46, [R1+0x338] ;  /* 0x00033800012e7983 */ /* 0x002f280000300a00 */
[----:B------:R-:W-:Y:S04]  /*7ee0*/  STG.E desc[UR24][R42.64+0x100], R111 ;  /* 0x0001006f2a007986 */ /* 0x000fe8000c101918 */
[----:B------:R0:W-:Y:S04]  /*7ef0*/  STG.E desc[UR24][R42.64+0x180], R139 ;  /* 0x0001808b2a007986 */ /* 0x0001e8000c101918 */
[----:B-----5:R-:W-:Y:S04]  /*7f00*/  STG.E desc[UR24][R54.64], R53 ;  /* 0x0000003536007986 */ /* 0x020fe8000c101918 */
[----:B------:R-:W-:Y:S04]  /*7f10*/  STG.E desc[UR24][R54.64+0x80], R2 ;  /* 0x0000800236007986 */ /* 0x000fe8000c101918 */
[----:B------:R-:W-:Y:S04]  /*7f20*/  STG.E desc[UR24][R54.64+0x100], R104 ;  /* 0x0001006836007986 */ /* 0x000fe8000c101918 */
[----:B0-----:R-:W5:Y:S04]  /*7f30*/  LDL.LU.64 R42, [R1+0x330] ;  /* 0x00033000012a7983 */ /* 0x001f680000300a00 */
[----:B------:R0:W-:Y:S04]  /*7f40*/  STG.E desc[UR24][R54.64+0x180], R140 ;  /* 0x0001808c36007986 */ /* 0x0001e8000c101918 */
[----:B0-----:R-:W5:Y:S04]  /*7f50*/  LDL.LU R54, [R1+0x294] ;  /* 0x0002940001367983 */ /* 0x001f680000300800 */
[----:B------:R-:W5:Y:S04]  /*7f60*/  LDL.LU R2, [R1+0x11c] ;  /* 0x00011c0001027983 */ /* 0x000f680000300800 */
[----:B------:R-:W-:Y:S04]  /*7f70*/  STG.E desc[UR24][R40.64], R48 ;  /* 0x0000003028007986 */ /* 0x000fe8000c101918 */
[----:B------:R-:W-:Y:S04]  /*7f80*/  STG.E desc[UR24][R40.64+0x80], R49 ;  /* 0x0000803128007986 */ /* 0x000fe8000c101918 */
[----:B------:R-:W-:Y:S04]  /*7f90*/  STG.E desc[UR24][R40.64+0x100], R105 ;  /* 0x0001006928007986 */ /* 0x000fe8000c101918 */
[----:B------:R-:W5:Y:S04]  /*7fa0*/  LDL.LU R52, [R1+0x298] ;  /* 0x0002980001347983 */ /* 0x000f680000300800 */
[----:B------:R0:W-:Y:S04]  /*7fb0*/  STG.E desc[UR24][R40.64+0x180], R141 ;  /* 0x0001808d28007986 */ /* 0x0001e8000c101918 */
[----:B------:R-:W5:Y:S04]  /*7fc0*/  LDL.LU R53, [R1+0x120] ;  /* 0x0001200001357983 */ /* 0x000f680000300800 */
[----:B0-----:R-:W5:Y:S04]  /*7fd0*/  LDL.LU.64 R40, [R1+0x328] ;  /* 0x0003280001287983 */ /* 0x001f680000300a00 */
[----:B------:R-:W5:Y:S04]  /*7fe0*/  LDL.LU.64 R48, [R1+0x320] ;  /* 0x0003200001307983 */ /* 0x000f680000300a00 */
[----:B------:R-:W5:Y:S04]  /*7ff0*/  LDL.LU R55, [R1+0x29c] ;  /* 0x00029c0001377983 */ /* 0x000f680000300800 */
[----:B---3--:R0:W-:Y:S04]  /*8000*/  STG.E desc[UR24][R36.64], R50 ;  /* 0x0000003224007986 */ /* 0x0081e8000c101918 */
[----:B------:R-:W-:Y:S04]  /*8010*/  STG.E desc[UR24][R36.64+0x80], R51 ;  /* 0x0000803324007986 */ /* 0x000fe8000c101918 */
[----:B------:R-:W-:Y:S04]  /*8020*/  STG.E desc[UR24][R36.64+0x100], R106 ;  /* 0x0001006a24007986 */ /* 0x000fe8000c101918 */
[----:B------:R1:W-:Y:S04]  /*8030*/  STG.E desc[UR24][R36.64+0x180], R142 ;  /* 0x0001808e24007986 */ /* 0x0003e8000c101918 */
[----:B0-----:R-:W3:Y:S04]  /*8040*/  LDL.LU R50, [R1+0x124] ;  /* 0x0001240001327983 */ /* 0x001ee80000300800 */
[----:B-1----:R-:W3:Y:S04]  /*8050*/  LDL.LU R36, [R1+0x280] ;  /* 0x0002800001247983 */ /* 0x002ee80000300800 */
[----:B------:R-:W3:Y:S04]  /*8060*/  LDL.LU R37, [R1+0x108] ;  /* 0x0001080001257983 */ /* 0x000ee80000300800 */
[----:B--2---:R-:W-:Y:S04]  /*8070*/  STG.E desc[UR24][R58.64], R38 ;  /* 0x000000263a007986 */ /* 0x004fe8000c101918 */
[----:B----4-:R0:W-:Y:S04]  /*8080*/  STG.E desc[UR24][R58.64+0x80], R39 ;  /* 0x000080273a007986 */ /* 0x0101e8000c101918 */
[----:B------:R-:W-:Y:S04]  /*8090*/  STG.E desc[UR24][R58.64+0x100], R107 ;  /* 0x0001006b3a007986 */ /* 0x000fe8000c101918 */
[----:B------:R-:W-:Y:S04]  /*80a0*/  STG.E desc[UR24][R58.64+0x180], R143 ;  /* 0x0001808f3a007986 */ /* 0x000fe8000c101918 */
[----:B0-----:R-:W2:Y:S04]  /*80b0*/  LDL.LU.64 R38, [R1+0x318] ;  /* 0x0003180001267983 */ /* 0x001ea80000300a00 */
[----:B------:R-:W4:Y:S04]  /*80c0*/  LDL.LU R63, [R1+0x284] ;  /* 0x00028400013f7983 */ /* 0x000f280000300800 */
[----:B------:R-:W4:Y:S04]  /*80d0*/  LDL.LU R51, [R1+0x10c] ;  /* 0x00010c0001337983 */ /* 0x000f280000300800 */
[----:B------:R-:W-:Y:S04]  /*80e0*/  STG.E desc[UR24][R46.64], R44 ;  /* 0x0000002c2e007986 */ /* 0x000fe8000c101918 */
[----:B------:R0:W-:Y:S04]  /*80f0*/  STG.E desc[UR24][R46.64+0x80], R45 ;  /* 0x0000802d2e007986 */ /* 0x0001e8000c101918 */
[----:B0-----:R-:W4:Y:S04]  /*8100*/  LDL.LU.64 R44, [R1+0x410] ;  /* 0x00041000012c7983 */ /* 0x001f280000300a00 */
[----:B------:R-:W-:Y:S04]  /*8110*/  STG.E desc[UR24][R46.64+0x100], R100 ;  /* 0x000100642e007986 */ /* 0x000fe8000c101918 */
[----:B------:R0:W-:Y:S04]  /*8120*/  STG.E desc[UR24][R46.64+0x180], R144 ;  /* 0x000180902e007986 */ /* 0x0001e8000c101918 */
[----:B0-----:R-:W4:Y:S04]  /*8130*/  LDL.LU.64 R46, [R1+0x408] ;  /* 0x00040800012e7983 */ /* 0x001f280000300a00 */
[----:B------:R-:W4:Y:S04]  /*8140*/  LDL.LU R56, [R1+0x288] ;  /* 0x0002880001387983 */ /* 0x000f280000300800 */
[----:B-----5:R-:W-:Y:S04]  /*8150*/  STG.E desc[UR24][R42.64], R54 ;  /* 0x000000362a007986 */ /* 0x020fe8000c101918 */
[----:B------:R0:W-:Y:S04]  /*8160*/  STG.E desc[UR24][R42.64+0x80], R2 ;  /* 0x000080022a007986 */ /* 0x0001e8000c101918 */
[----:B------:R-:W5:Y:S04]  /*8170*/  LDL.LU R57, [R1+0x110] ;  /* 0x0001100001397983 */ /* 0x000f680000300800 */
[----:B0-----:R-:W5:Y:S04]  /*8180*/  LDL.LU R2, [R1+0x28c] ;  /* 0x00028c0001027983 */ /* 0x001f680000300800 */
[----:B------:R-:W5:Y:S04]  /*8190*/  LDL.LU R54, [R1+0x114] ;  /* 0x0001140001367983 */ /* 0x000f680000300800 */
[----:B------:R-:W5:Y:S04]  /*81a0*/  LDL.LU.64 R58, [R1+0x400] ;  /* 0x00040000013a7983 */ /* 0x000f680000300a00 */
[----:B------:R-:W-:Y:S04]  /*81b0*/  STG.E desc[UR24][R42.64+0x100], R101 ;  /* 0x000100652a007986 */ /* 0x000fe8000c101918 */
[----:B------:R0:W-:Y:S04]  /*81c0*/  STG.E desc[UR24][R42.64+0x180], R145 ;  /* 0x000180912a007986 */ /* 0x0001e8000c101918 */
[----:B------:R-:W-:Y:S04]  /*81d0*/  STG.E desc[UR24][R40.64], R52 ;  /* 0x0000003428007986 */ /* 0x000fe8000c101918 */
[----:B------:R-:W-:Y:S04]  /*81e0*/  STG.E desc[UR24][R40.64+0x80], R53 ;  /* 0x0000803528007986 */ /* 0x000fe8000c101918 */
[----:B------:R-:W-:Y:S04]  /*81f0*/  STG.E desc[UR24][R40.64+0x100], R102 ;  /* 0x0001006628007986 */ /* 0x000fe8000c101918 */
[----:B0-----:R-:W5:Y:S04]  /*8200*/  LDL.LU.64 R42, [R1+0x3f8] ;  /* 0x0003f800012a7983 */ /* 0x001f680000300a00 */
[----:B------:R0:W-:Y:S04]  /*8210*/  STG.E desc[UR24][R40.64+0x180], R146 ;  /* 0x0001809228007986 */ /* 0x0001e8000c101918 */
[----:B------:R1:W-:Y:S04]  /*8220*/  STG.E desc[UR24][R48.64], R55 ;  /* 0x0000003730007986 */ /* 0x0003e8000c101918 */
[----:B0-----:R-:W5:Y:S04]  /*8230*/  LDL.LU R40, [R1+0x270] ;  /* 0x0002700001287983 */ /* 0x001f680000300800 */
[----:B------:R-:W5:Y:S04]  /*8240*/  LDL.LU R41, [R1+0x100] ;  /* 0x0001000001297983 */ /* 0x000f680000300800 */
[----:B-1----:R-:W5:Y:S04]  /*8250*/  LDL.LU R55, [R1+0x274] ;  /* 0x0002740001377983 */ /* 0x002f680000300800 */
[----:B---3--:R-:W-:Y:S04]  /*8260*/  STG.E desc[UR24][R48.64+0x80], R50 ;  /* 0x0000803230007986 */ /* 0x008fe8000c101918 */
[----:B------:R-:W-:Y:S04]  /*8270*/  STG.E desc[UR24][R48.64+0x100], R103 ;  /* 0x0001006730007986 */ /* 0x000fe8000c101918 */
[----:B------:R0:W-:Y:S04]  /*8280*/  STG.E desc[UR24][R48.64+0x180], R147 ;  /* 0x0001809330007986 */ /* 0x0001e8000c101918 */
[----:B0-----:R-:W3:Y:S04]  /*8290*/  LDL.LU.64 R48, [R1+0x448] ;  /* 0x0004480001307983 */ /* 0x001ee80000300a00 */
[----:B------:R-:W3:Y:S04]  /*82a0*/  LDL.LU R50, [R1+0x278] ;  /* 0x0002780001327983 */ /* 0x000ee80000300800 */
[----:B------:R-:W3:Y:S04]  /*82b0*/  LDL.LU.64 R52, [R1+0x440] ;  /* 0x0004400001347983 */ /* 0x000ee80000300a00 */
[----:B--2---:R-:W-:Y:S04]  /*82c0*/  STG.E desc[UR24][R38.64], R36 ;  /* 0x0000002426007986 */ /* 0x004fe8000c101918 */
[----:B------:R-:W-:Y:S04]  /*82d0*/  STG.E desc[UR24][R38.64+0x80], R37 ;  /* 0x0000802526007986 */ /* 0x000fe8000c101918 */
[----:B------:R-:W-:Y:S04]  /*82e0*/  STG.E desc[UR24][R38.64+0x100], R96 ;  /* 0x0001006026007986 */ /* 0x000fe8000c101918 */
[----:B------:R-:W-:Y:S04]  /*82f0*/  STG.E desc[UR24][R38.64+0x180], R148 ;  /* 0x0001809426007986 */ /* 0x000fe8000c101918 */
[----:B------:R-:W0:Y:S04]  /*8300*/  LDSM.16.M88.4 R36, [R0] ;  /* 0x000000000024783b */ /* 0x000e280000000200 */
[----:B----4-:R-:W-:Y:S04]  /*8310*/  STG.E desc[UR24][R44.64], R63 ;  /* 0x0000003f2c007986 */ /* 0x010fe8000c101918 */
[----:B------:R1:W-:Y:S04]  /*8320*/  STG.E desc[UR24][R44.64+0x80], R51 ;  /* 0x000080332c007986 */ /* 0x0003e8000c101918 */
[----:B------:R-:W-:Y:S04]  /*8330*/  STG.E desc[UR24][R44.64+0x100], R97 ;  /* 0x000100612c007986 */ /* 0x000fe8000c101918 */
[----:B------:R2:W-:Y:S04]  /*8340*/  STG.E desc[UR24][R44.64+0x180], R149 ;  /* 0x000180952c007986 */ /* 0x0005e8000c101918 */
[----:B-1----:R-:W4:Y:S04]  /*8350*/  LDL.LU R51, [R1+0x27c] ;  /* 0x00027c0001337983 */ /* 0x002f280000300800 */
[----:B--2---:R-:W4:Y:S04]  /*8360*/  LDL.LU.64 R44, [R1+0x438] ;  /* 0x00043800012c7983 */ /* 0x004f280000300a00 */
[----:B------:R-:W-:Y:S04]  /*8370*/  STG.E desc[UR24][R46.64], R56 ;  /* 0x000000382e007986 */ /* 0x000fe8000c101918 */
[----:B-----5:R-:W-:Y:S04]  /*8380*/  STG.E desc[UR24][R46.64+0x80], R57 ;  /* 0x000080392e007986 */ /* 0x020fe8000c101918 */
[----:B------:R-:W-:Y:S04]  /*8390*/  STG.E desc[UR24][R46.64+0x100], R98 ;  /* 0x000100622e007986 */ /* 0x000fe8000c101918 */
[----:B------:R-:W-:Y:S04]  /*83a0*/  STG.E desc[UR24][R46.64+0x180], R150 ;  /* 0x000180962e007986 */ /* 0x000fe8000c101918 */
[----:B------:R1:W-:Y:S04]  /*83b0*/  STG.E desc[UR24][R58.64], R2 ;  /* 0x000000023a007986 */ /* 0x0003e8000c101918 */
[----:B-1----:R-:W2:Y:S04]  /*83c0*/  LDL.LU R2, [R1+0x260] ;  /* 0x0002600001027983 */ /* 0x002ea80000300800 */
[----:B------:R-:W2:Y:S04]  /*83d0*/  LDL.LU.64 R46, [R1+0x430] ;  /* 0x00043000012e7983 */ /* 0x000ea80000300a00 */
[----:B------:R-:W5:Y:S04]  /*83e0*/  LDL.LU R66, [R1+0x264] ;  /* 0x0002640001427983 */ /* 0x000f680000300800 */
[----:B------:R-:W5:Y:S04]  /*83f0*/  LDL.LU.64 R64, [R1+0x480] ;  /* 0x0004800001407983 */ /* 0x000f680000300a00 */
[----:B------:R1:W-:Y:S04]  /*8400*/  STG.E desc[UR24][R58.64+0x80], R54 ;  /* 0x000080363a007986 */ /* 0x0003e8000c101918 */
[----:B------:R-:W-:Y:S04]  /*8410*/  STG.E desc[UR24][R58.64+0x100], R99 ;  /* 0x000100633a007986 */ /* 0x000fe8000c101918 */
[----:B------:R-:W-:Y:S04]  /*8420*/  STG.E desc[UR24][R58.64+0x180], R151 ;  /* 0x000180973a007986 */ /* 0x000fe8000c101918 */
[----:B------:R-:W5:Y:S04]  /*8430*/  LDL.LU R67, [R1+0x268] ;  /* 0x0002680001437983 */ /* 0x000f680000300800 */
[----:B------:R-:W-:Y:S04]  /*8440*/  STG.E desc[UR24][R42.64], R40 ;  /* 0x000000282a007986 */ /* 0x000fe8000c101918 */
[----:B------:R-:W5:Y:S04]  /*8450*/  LDL.LU.64 R62, [R1+0x478] ;  /* 0x00047800013e7983 */ /* 0x000f680000300a00 */
[----:B------:R-:W-:Y:S04]  /*8460*/  STG.E desc[UR24][R42.64+0x80], R41 ;  /* 0x000080292a007986 */ /* 0x000fe8000c101918 */
[----:B------:R-:W-:Y:S04]  /*8470*/  STG.E desc[UR24][R42.64+0x100], R92 ;  /* 0x0001005c2a007986 */ /* 0x000fe8000c101918 */
[----:B------:R-:W-:Y:S04]  /*8480*/  STG.E desc[UR24][R42.64+0x180], R152 ;  /* 0x000180982a007986 */ /* 0x000fe8000c101918 */
[----:B-1----:R-:W5:Y:S04]  /*8490*/  LDL.LU R54, [R1+0x26c] ;  /* 0x00026c0001367983 */ /* 0x002f680000300800 */
[----:B------:R-:W5:Y:S04]  /*84a0*/  LDL.LU.64 R60, [R1+0x470] ;  /* 0x00047000013c7983 */ /* 0x000f680000300a00 */
[----:B------:R-:W1:Y:S04]  /*84b0*/  LDSM.16.M88.4 R40, [R0+0x100] ;  /* 0x000100000028783b */ /* 0x000e680000000200 */
[----:B---3--:R-:W-:Y:S04]  /*84c0*/  STG.E desc[UR24][R48.64], R55 ;  /* 0x0000003730007986 */ /* 0x008fe8000c101918 */
[----:B------:R3:W-:Y:S04]  /*84d0*/  STG.E desc[UR24][R48.64+0x80], R3 ;  /* 0x0000800330007986 */ /* 0x0007e8000c101918 */
[----:B------:R-:W-:Y:S04]  /*84e0*/  STG.E desc[UR24][R48.64+0x100], R93 ;  /* 0x0001005d30007986 */ /* 0x000fe8000c101918 */
[----:B------:R0:W-:Y:S04]  /*84f0*/  STG.E desc[UR24][R48.64+0x180], R153 ;  /* 0x0001809930007986 */ /* 0x0001e8000c101918 */
[----:B---3--:R-:W3:Y:S04]  /*8500*/  LDL.LU R3, [R1+0x514] ;  /* 0x0005140001037983 */ /* 0x008ee80000300800 */
[----:B------:R-:W3:Y:S04]  /*8510*/  LDL.LU R55, [R1+0x250] ;  /* 0x0002500001377983 */ /* 0x000ee80000300800 */
[----:B0-----:R-:W3:Y:S04]  /*8520*/  LDL.LU.64 R48, [R1+0x468] ;  /* 0x0004680001307983 */ /* 0x001ee80000300a00 */
[----:B------:R-:W-:Y:S04]  /*8530*/  STG.E desc[UR24][R52.64], R50 ;  /* 0x0000003234007986 */ /* 0x000fe8000c101918 */
[----:B------:R0:W-:Y:S04]  /*8540*/  STG.E desc[UR24][R52.64+0x80], R165 ;  /* 0x000080a534007986 */ /* 0x0001e8000c101918 */
[----:B------:R-:W-:Y:S04]  /*8550*/  STG.E desc[UR24][R52.64+0x100], R94 ;  /* 0x0001005e34007986 */ /* 0x000fe8000c101918 */
[----:B------:R-:W-:Y:S04]  /*8560*/  STG.E desc[UR24][R52.64+0x180], R154 ;  /* 0x0001809a34007986 */ /* 0x000fe8000c101918 */
[----:B0-----:R-:W3:Y:S04]  /*8570*/  LDL.LU R165, [R1+0x510] ;  /* 0x0005100001a57983 */ /* 0x001ee80000300800 */
[----:B----4-:R-:W-:Y:S04]  /*8580*/  STG.E desc[UR24][R44.64], R51 ;  /* 0x000000332c007986 */ /* 0x010fe8000c101918 */
[----:B------:R0:W-:Y:S04]  /*8590*/  STG.E desc[UR24][R44.64+0x80], R164 ;  /* 0x000080a42c007986 */ /* 0x0001e8000c101918 */
[----:B0-----:R-:W4:Y:S04]  /*85a0*/  LDL.LU R164, [R1+0x50c] ;  /* 0x00050c0001a47983 */ /* 0x001f280000300800 */
[----:B------:R-:W4:Y:S04]  /*85b0*/  LDL.LU R56, [R1+0x254] ;  /* 0x0002540001387983 */ /* 0x000f280000300800 */
[----:B------:R-:W4:Y:S04]  /*85c0*/  LDL.LU.64 R50, [R1+0x4b8] ;  /* 0x0004b80001327983 */ /* 0x000f280000300a00 */
[----:B------:R-:W4:Y:S04]  /*85d0*/  LDL.LU R57, [R1+0x258] ;  /* 0x0002580001397983 */ /* 0x000f280000300800 */
[----:B------:R-:W-:Y:S04]  /*85e0*/  STG.E desc[UR24][R44.64+0x100], R95 ;  /* 0x0001005f2c007986 */ /* 0x000fe8000c101918 */
[----:B------:R-:W4:Y:S04]  /*85f0*/  LDL.LU.64 R58, [R1+0x4b0] ;  /* 0x0004b000013a7983 */ /* 0x000f280000300a00 */
[----:B------:R-:W-:Y:S04]  /*8600*/  STG.E desc[UR24][R44.64+0x180], R155 ;  /* 0x0001809b2c007986 */ /* 0x000fe8000c101918 */
[----:B--2---:R0:W-:Y:S04]  /*8610*/  STG.E desc[UR24][R46.64], R2 ;  /* 0x000000022e007986 */ /* 0x0041e8000c101918 */
[----:B0-----:R-:W2:Y:S04]  /*8620*/  LDL.LU R2, [R1+0x25c] ;  /* 0x00025c0001027983 */ /* 0x001ea80000300800 */
[----:B------:R-:W2:Y:S04]  /*8630*/  LDL.LU.64 R52, [R1+0x4a8] ;  /* 0x0004a80001347983 */ /* 0x000ea80000300a00 */
[----:B------:R-:W-:Y:S04]  /*8640*/  STG.E desc[UR24][R46.64+0x80], R160 ;  /* 0x000080a02e007986 */ /* 0x000fe8000c101918 */
[----:B------:R-:W-:Y:S04]  /*8650*/  STG.E desc[UR24][R46.64+0x100], R32 ;  /* 0x000100202e007986 */ /* 0x000fe8000c101918 */
[----:B------:R-:W-:Y:S04]  /*8660*/  STG.E desc[UR24][R46.64+0x180], R36 ;  /* 0x000180242e007986 */ /* 0x000fe8000c101918 */
[----:B-----5:R-:W-:Y:S04]  /*8670*/  STG.E desc[UR24][R64.64], R66 ;  /* 0x0000004240007986 */ /* 0x020fe8000c101918 */
[----:B------:R-:W-:Y:S04]  /*8680*/  STG.E desc[UR24][R64.64+0x80], R161 ;  /* 0x000080a140007986 */ /* 0x000fe8000c101918 */
[----:B------:R-:W-:Y:S04]  /*8690*/  STG.E desc[UR24][R64.64+0x100], R33 ;  /* 0x0001002140007986 */ /* 0x000fe8000c101918 */
[----:B------:R-:W-:Y:S04]  /*86a0*/  STG.E desc[UR24][R64.64+0x180], R37 ;  /* 0x0001802540007986 */ /* 0x000fe8000c101918 */
[----:B------:R-:W-:Y:S04]  /*86b0*/  STG.E desc[UR24][R62.64], R67 ;  /* 0x000000433e007986 */ /* 0x000fe8000c101918 */
[----:B------:R-:W-:Y:S04]  /*86c0*/  STG.E desc[UR24][R62.64+0x80], R162 ;  /* 0x000080a23e007986 */ /* 0x000fe8000c101918 */
[----:B------:R-:W-:Y:S04]  /*86d0*/  STG.E desc[UR24][R62.64+0x100], R34 ;  /* 0x000100223e007986 */ /* 0x000fe8000c101918 */
[----:B------:R-:W-:Y:S04]  /*86e0*/  STG.E desc[UR24][R62.64+0x180], R38 ;  /* 0x000180263e007986 */ /* 0x000fe8000c101918 */
[----:B------:R0:W-:Y:S04]  /*86f0*/  STG.E desc[UR24][R60.64], R54 ;  /* 0x000000363c007986 */ /* 0x0001e8000c101918 */
[----:B------:R-:W-:Y:S04]  /*8700*/  STG.E desc[UR24][R60.64+0x80], R163 ;  /* 0x000080a33c007986 */ /* 0x000fe8000c101918 */
[----:B------:R-:W-:Y:S04]  /*8710*/  STG.E desc[UR24][R60.64+0x100], R35 ;  /* 0x000100233c007986 */ /* 0x000fe8000c101918 */
[----:B0-----:R-:W5:Y:S04]  /*8720*/  LDL.LU R54, [R1+0x240] ;  /* 0x0002400001367983 */ /* 0x001f680000300800 */
[----:B------:R-:W-:Y:S04]  /*8730*/  STG.E desc[UR24][R60.64+0x180], R39 ;  /* 0x000180273c007986 */ /* 0x000fe8000c101918 */
[----:B------:R-:W5:Y:S04]  /*8740*/  LDL.LU.64 R62, [R1+0x4a0] ;  /* 0x0004a000013e7983 */ /* 0x000f680000300a00 */
[----:B------:R-:W0:Y:S04]  /*8750*/  LDSM.16.M88.4 R44, [R0+0x200] ;  /* 0x00020000002c783b */ /* 0x000e280000000200 */
[----:B------:R-:W0:Y:S04]  /*8760*/  LDSM.16.M88.4 R32, [R0+0x300] ;  /* 0x000300000020783b */ /* 0x000e280000000200 */
[----:B------:R-:W-:Y:S04]  /*8770*/  LDSM.16.M88.4 R36, [R0+0x600] ;  /* 0x000600000024783b */ /* 0x000fe80000000200 */
[----:B---3--:R3:W-:Y:S04]  /*8780*/  STG.E desc[UR24][R48.64], R55 ;  /* 0x0000003730007986 */ /* 0x0087e8000c101918 */
[----:B------:R-:W-:Y:S04]  /*8790*/  STG.E desc[UR24][R48.64+0x80], R156 ;  /* 0x0000809c30007986 */ /* 0x000fe8000c101918 */
[----:B------:R-:W-:Y:S04]  /*87a0*/  STG.E desc[UR24][R48.64+0x100], R28 ;  /* 0x0001001c30007986 */ /* 0x000fe8000c101918 */
[----:B-1----:R1:W-:Y:S04]  /*87b0*/  STG.E desc[UR24][R48.64+0x180], R40 ;  /* 0x0001802830007986 */ /* 0x0023e8000c101918 */
[----:B---3--:R-:W3:Y:S04]  /*87c0*/  LDL.LU R55, [R1+0x244] ;  /* 0x0002440001377983 */ /* 0x008ee80000300800 */
[----:B-1----:R-:W3:Y:S04]  /*87d0*/  LDL.LU.64 R48, [R1+0x4e0] ;  /* 0x0004e00001307983 */ /* 0x002ee80000300a00 */
[----:B------:R-:W3:Y:S04]  /*87e0*/  LDL.LU R66, [R1+0x248] ;  /* 0x0002480001427983 */ /* 0x000ee80000300800 */
[----:B------:R-:W3:Y:S04]  /*87f0*/  LDL.LU.64 R64, [R1+0x4d8] ;  /* 0x0004d80001407983 */ /* 0x000ee80000300a00 */
[----:B----4-:R1:W-:Y:S04]  /*8800*/  STG.E desc[UR24][R50.64], R56 ;  /* 0x0000003832007986 */ /* 0x0103e8000c101918 */
[----:B------:R-:W-:Y:S04]  /*8810*/  STG.E desc[UR24][R50.64+0x80], R157 ;  /* 0x0000809d32007986 */ /* 0x000fe8000c101918 */
[----:B------:R-:W-:Y:S04]  /*8820*/  STG.E desc[UR24][R50.64+0x100], R29 ;  /* 0x0001001d32007986 */ /* 0x000fe8000c101918 */
[----:B------:R4:W-:Y:S04]  /*8830*/  STG.E desc[UR24][R50.64+0x180], R41 ;  /* 0x0001802932007986 */ /* 0x0009e8000c101918 */
[----:B-1----:R-:W3:Y:S04]  /*8840*/  LDL.LU R56, [R1+0x24c] ;  /* 0x00024c0001387983 */ /* 0x002ee80000300800 */
[----:B----4-:R-:W4:Y:S04]  /*8850*/  LDL.LU.64 R50, [R1+0x4d0] ;  /* 0x0004d00001327983 */ /* 0x010f280000300a00 */
[----:B------:R1:W-:Y:S04]  /*8860*/  STG.E desc[UR24][R58.64], R57 ;  /* 0x000000393a007986 */ /* 0x0003e8000c101918 */
[----:B------:R-:W-:Y:S04]  /*8870*/  STG.E desc[UR24][R58.64+0x80], R158 ;  /* 0x0000809e3a007986 */ /* 0x000fe8000c101918 */
[----:B------:R-:W-:Y:S04]  /*8880*/  STG.E desc[UR24][R58.64+0x100], R30 ;  /* 0x0001001e3a007986 */ /* 0x000fe8000c101918 */
[----:B------:R0:W-:Y:S04]  /*8890*/  STG.E desc[UR24][R58.64+0x180], R42 ;  /* 0x0001802a3a007986 */ /* 0x0001e8000c101918 */
[----:B-1----:R-:W4:Y:S04]  /*88a0*/  LDL.LU R57, [R1+0x230] ;  /* 0x0002300001397983 */ /* 0x002f280000300800 */
[----:B--2---:R1:W-:Y:S04]  /*88b0*/  STG.E desc[UR24][R52.64], R2 ;  /* 0x0000000234007986 */ /* 0x0043e8000c101918 */
[----:B0-----:R-:W2:Y:S04]  /*88c0*/  LDL.LU.64 R58, [R1+0x4c8] ;  /* 0x0004c800013a7983 */ /* 0x001ea80000300a00 */
[----:B------:R-:W-:Y:S04]  /*88d0*/  STG.E desc[UR24][R52.64+0x80], R159 ;  /* 0x0000809f34007986 */ /* 0x000fe8000c101918 */
[----:B------:R-:W-:Y:S04]  /*88e0*/  STG.E desc[UR24][R52.64+0x100], R31 ;  /* 0x0001001f34007986 */ /* 0x000fe8000c101918 */
[----:B------:R0:W-:Y:S04]  /*88f0*/  STG.E desc[UR24][R52.64+0x180], R43 ;  /* 0x0001802b34007986 */ /* 0x0001e8000c101918 */
[----:B-1----:R-:W2:Y:S04]  /*8900*/  LDL.LU R2, [R1+0x234] ;  /* 0x0002340001027983 */ /* 0x002ea80000300800 */
[----:B------:R-:W1:Y:S04]  /*8910*/  LDSM.16.M88.4 R28, [R0+0x400] ;  /* 0x00040000001c783b */ /* 0x000e680000000200 */
[----:B0-----:R-:W2:Y:S04]  /*8920*/  LDL.LU.64 R52, [R1+0x4c0] ;  /* 0x0004c00001347983 */ /* 0x001ea80000300a00 */
[----:B------:R-:W2:Y:S04]  /*8930*/  LDL.LU R67, [R1+0x238] ;  /* 0x0002380001437983 */ /* 0x000ea80000300800 */
[----:B------:R-:W2:Y:S04]  /*8940*/  LDL.LU.64 R60, [R1+0x498] ;  /* 0x00049800013c7983 */ /* 0x000ea80000300a00 */
[----:B------:R-:W-:Y:S04]  /*8950*/  LDSM.16.M88.4 R40, [R0+0x700] ;  /* 0x000700000028783b */ /* 0x000fe80000000200 */
[----:B-----5:R0:W-:Y:S04]  /*8960*/  STG.E desc[UR24][R62.64], R54 ;  /* 0x000000363e007986 */ /* 0x0201e8000c101918 */
[----:B------:R-:W-:Y:S04]  /*8970*/  STG.E desc[UR24][R62.64+0x80], R88 ;  /* 0x000080583e007986 */ /* 0x000fe8000c101918 */
[----:B------:R-:W-:Y:S04]  /*8980*/  STG.E desc[UR24][R62.64+0x100], R24 ;  /* 0x000100183e007986 */ /* 0x000fe8000c101918 */
[----:B------:R5:W-:Y:S04]  /*8990*/  STG.E desc[UR24][R62.64+0x180], R44 ;  /* 0x0001802c3e007986 */ /* 0x000be8000c101918 */
[----:B0-----:R-:W2:Y:S04]  /*89a0*/  LDL.LU R54, [R1+0x23c] ;  /* 0x00023c0001367983 */ /* 0x001ea80000300800 */
[----:B-----5:R-:W5:Y:S04]  /*89b0*/  LDL.LU.64 R62, [R1+0x490] ;  /* 0x00049000013e7983 */ /* 0x020f680000300a00 */
[----:B---3--:R0:W-:Y:S04]  /*89c0*/  STG.E desc[UR24][R48.64], R55 ;  /* 0x0000003730007986 */ /* 0x0081e8000c101918 */
[----:B------:R-:W-:Y:S04]  /*89d0*/  STG.E desc[UR24][R48.64+0x80], R89 ;  /* 0x0000805930007986 */ /* 0x000fe8000c101918 */
[----:B------:R-:W-:Y:S04]  /*89e0*/  STG.E desc[UR24][R48.64+0x100], R25 ;  /* 0x0001001930007986 */ /* 0x000fe8000c101918 */
[----:B------:R3:W-:Y:S04]  /*89f0*/  STG.E desc[UR24][R48.64+0x180], R45 ;  /* 0x0001802d30007986 */ /* 0x0007e8000c101918 */
[----:B------:R-:W-:Y:S04]  /*8a00*/  STG.E desc[UR24][R64.64], R66 ;  /* 0x0000004240007986 */ /* 0x000fe8000c101918 */
[----:B------:R-:W-:Y:S04]  /*8a10*/  STG.E desc[UR24][R64.64+0x80], R90 ;  /* 0x0000805a40007986 */ /* 0x000fe8000c101918 */
[----:B------:R-:W-:Y:S04]  /*8a20*/  STG.E desc[UR24][R64.64+0x100], R26 ;  /* 0x0001001a40007986 */ /* 0x000fe8000c101918 */
[----:B0-----:R-:W5:Y:S04]  /*8a30*/  LDL.LU R55, [R1+0x220] ;  /* 0x0002200001377983 */ /* 0x001f680000300800 */
[----:B------:R-:W-:Y:S04]  /*8a40*/  STG.E desc[UR24][R64.64+0x180], R46 ;  /* 0x0001802e40007986 */ /* 0x000fe8000c101918 */
[----:B---3--:R-:W3:Y:S04]  /*8a50*/  LDL.LU.64 R48, [R1+0x488] ;  /* 0x0004880001307983 */ /* 0x008ee80000300a00 */
[----:B----4-:R0:W-:Y:S04]  /*8a60*/  STG.E desc[UR24][R50.64], R56 ;  /* 0x0000003832007986 */ /* 0x0101e8000c101918 */
[----:B------:R-:W-:Y:S04]  /*8a70*/  STG.E desc[UR24][R50.64+0x80], R91 ;  /* 0x0000805b32007986 */ /* 0x000fe8000c101918 */
[----:B------:R-:W-:Y:S04]  /*8a80*/  STG.E desc[UR24][R50.64+0x100], R27 ;  /* 0x0001001b32007986 */ /* 0x000fe8000c101918 */
[----:B------:R4:W-:Y:S04]  /*8a90*/  STG.E desc[UR24][R50.64+0x180], R47 ;  /* 0x0001802f32007986 */ /* 0x0009e8000c101918 */
[----:B0-----:R-:W3:Y:S04]  /*8aa0*/  LDL.LU R56, [R1+0x224] ;  /* 0x0002240001387983 */ /* 0x001ee80000300800 */
[----:B------:R-:W0:Y:S04]  /*8ab0*/  LDSM.16.M88.4 R24, [R0+0x500] ;  /* 0x000500000018783b */ /* 0x000e280000000200 */
[----:B----4-:R-:W4:Y:S04]  /*8ac0*/  LDL.LU.64 R50, [R1+0x460] ;  /* 0x0004600001327983 */ /* 0x010f280000300a00 */
[----:B--2---:R2:W-:Y:S04]  /*8ad0*/  STG.E desc[UR24][R58.64], R57 ;  /* 0x000000393a007986 */ /* 0x0045e8000c101918 */
[----:B------:R-:W-:Y:S04]  /*8ae0*/  STG.E desc[UR24][R58.64+0x80], R84 ;  /* 0x000080543a007986 */ /* 0x000fe8000c101918 */
[----:B------:R-:W-:Y:S04]  /*8af0*/  STG.E desc[UR24][R58.64+0x100], R20 ;  /* 0x000100143a007986 */ /* 0x000fe8000c101918 */
[----:B------:R1:W-:Y:S04]  /*8b00*/  STG.E desc[UR24][R58.64+0x180], R32 ;  /* 0x000180203a007986 */ /* 0x0003e8000c101918 */
[----:B--2---:R-:W2:Y:S04]  /*8b10*/  LDL.LU R57, [R1+0x228] ;  /* 0x0002280001397983 */ /* 0x004ea80000300800 */
[----:B-1----:R-:W2:Y:S04]  /*8b20*/  LDL.LU.64 R58, [R1+0x458] ;  /* 0x00045800013a7983 */ /* 0x002ea80000300a00 */
[----:B------:R1:W-:Y:S04]  /*8b30*/  STG.E desc[UR24][R52.64], R2 ;  /* 0x0000000234007986 */ /* 0x0003e8000c101918 */
[----:B------:R-:W-:Y:S04]  /*8b40*/  STG.E desc[UR24][R52.64+0x80], R85 ;  /* 0x0000805534007986 */ /* 0x000fe8000c101918 */
[----:B------:R-:W-:Y:S04]  /*8b50*/  STG.E desc[UR24][R52.64+0x100], R21 ;  /* 0x0001001534007986 */ /* 0x000fe8000c101918 */
[----:B------:R0:W-:Y:S04]  /*8b60*/  STG.E desc[UR24][R52.64+0x180], R33 ;  /* 0x0001802134007986 */ /* 0x0001e8000c101918 */
[----:B-1----:R-:W2:Y:S04]  /*8b70*/  LDL.LU R2, [R1+0x22c] ;  /* 0x00022c0001027983 */ /* 0x002ea80000300800 */
[----:B0-----:R-:W2:Y:S04]  /*8b80*/  LDL.LU.64 R52, [R1+0x450] ;  /* 0x0004500001347983 */ /* 0x001ea80000300a00 */
[----:B------:R-:W-:Y:S04]  /*8b90*/  STG.E desc[UR24][R60.64], R67 ;  /* 0x000000433c007986 */ /* 0x000fe8000c101918 */
[----:B------:R-:W-:Y:S04]  /*8ba0*/  STG.E desc[UR24][R60.64+0x80], R86 ;  /* 0x000080563c007986 */ /* 0x000fe8000c101918 */
[----:B------:R-:W-:Y:S04]  /*8bb0*/  STG.E desc[UR24][R60.64+0x100], R22 ;  /* 0x000100163c007986 */ /* 0x000fe8000c101918 */
[----:B------:R-:W-:Y:S04]  /*8bc0*/  STG.E desc[UR24][R60.64+0x180], R34 ;  /* 0x000180223c007986 */ /* 0x000fe8000c101918 */
[----:B-----5:R0:W-:Y:S04]  /*8bd0*/  STG.E desc[UR24][R62.64], R54 ;  /* 0x000000363e007986 */ /* 0x0201e8000c101918 */
[----:B------:R-:W-:Y:S04]  /*8be0*/  STG.E desc[UR24][R62.64+0x80], R87 ;  /* 0x000080573e007986 */ /* 0x000fe8000c101918 */
[----:B------:R-:W-:Y:S04]  /*8bf0*/  STG.E desc[UR24][R62.64+0x100], R23 ;  /* 0x000100173e007986 */ /* 0x000fe8000c101918 */
[----:B------:R-:W-:Y:S04]  /*8c00*/  STG.E desc[UR24][R62.64+0x180], R35 ;  /* 0x000180233e007986 */ /* 0x000fe8000c101918 */
[----:B0-----:R-:W5:Y:S04]  /*8c10*/  LDL.LU R54, [R1+0x210] ;  /* 0x0002100001367983 */ /* 0x001f680000300800 */
[----:B------:R-:W5:Y:S04]  /*8c20*/  LDL.LU.64 R122, [R1+0x428] ;  /* 0x00042800017a7983 */ /* 0x000f680000300a00 */
[----:B---3--:R0:W-:Y:S04]  /*8c30*/  STG.E desc[UR24][R48.64], R55 ;  /* 0x0000003730007986 */ /* 0x0081e8000c101918 */
[----:B------:R-:W-:Y:S04]  /*8c40*/  STG.E desc[UR24][R48.64+0x80], R80 ;  /* 0x0000805030007986 */ /* 0x000fe8000c101918 */
[----:B------:R-:W-:Y:S04]  /*8c50*/  STG.E desc[UR24][R48.64+0x100], R16 ;  /* 0x0001001030007986 */ /* 0x000fe8000c101918 */
[----:B------:R1:W-:Y:S04]  /*8c60*/  STG.E desc[UR24][R48.64+0x180], R28 ;  /* 0x0001801c30007986 */ /* 0x0003e8000c101918 */
[----:B0-----:R-:W3:Y:S04]  /*8c70*/  LDL.LU R55, [R1+0x214] ;  /* 0x0002140001377983 */ /* 0x001ee80000300800 */
[----:B-1----:R-:W3:Y:S04]  /*8c80*/  LDL.LU.64 R48, [R1+0x420] ;  /* 0x0004200001307983 */ /* 0x002ee80000300a00 */
[----:B----4-:R-:W-:Y:S04]  /*8c90*/  STG.E desc[UR24][R50.64], R56 ;  /* 0x0000003832007986 */ /* 0x010fe8000c101918 */
[----:B------:R-:W-:Y:S04]  /*8ca0*/  STG.E desc[UR24][R50.64+0x80], R81 ;  /* 0x0000805132007986 */ /* 0x000fe8000c101918 */
[----:B------:R-:W-:Y:S04]  /*8cb0*/  STG.E desc[UR24][R50.64+0x100], R17 ;  /* 0x0001001132007986 */ /* 0x000fe8000c101918 */
[----:B------:R0:W-:Y:S04]  /*8cc0*/  STG.E desc[UR24][R50.64+0x180], R29 ;  /* 0x0001801d32007986 */ /* 0x0001e8000c101918 */
[----:B0-----:R-:W4:Y:S04]  /*8cd0*/  LDL.LU R50, [R1+0x218] ;  /* 0x0002180001327983 */ /* 0x001f280000300800 */
[----:B------:R-:W4:Y:S04]  /*8ce0*/  LDL.LU.64 R124, [R1+0x418] ;  /* 0x00041800017c7983 */ /* 0x000f280000300a00 */
[----:B------:R-:W4:Y:S04]  /*8cf0*/  LDL.LU R51, [R1+0x21c] ;  /* 0x00021c0001337983 */ /* 0x000f280000300800 */
[----:B------:R-:W4:Y:S04]  /*8d00*/  LDL.LU.64 R120, [R1+0x3f0] ;  /* 0x0003f00001787983 */ /* 0x000f280000300a00 */
[----:B------:R-:W4:Y:S04]  /*8d10*/  LDL.LU R66, [R1+0x200] ;  /* 0x0002000001427983 */ /* 0x000f280000300800 */
[----:B------:R-:W4:Y:S04]  /*8d20*/  LDL.LU.64 R64, [R1+0x3e8] ;  /* 0x0003e80001407983 */ /* 0x000f280000300a00 */
[----:B--2---:R0:W-:Y:S04]  /*8d30*/  STG.E desc[UR24][R58.64], R57 ;  /* 0x000000393a007986 */ /* 0x0041e8000c101918 */
[----:B------:R-:W2:Y:S04]  /*8d40*/  LDL.LU R67, [R1+0x204] ;  /* 0x0002040001437983 */ /* 0x000ea80000300800 */
[----:B------:R-:W-:Y:S04]  /*8d50*/  STG.E desc[UR24][R58.64+0x80], R82 ;  /* 0x000080523a007986 */ /* 0x000fe8000c101918 */
[----:B------:R-:W2:Y:S04]  /*8d60*/  LDL.LU.64 R60, [R1+0x3e0] ;  /* 0x0003e000013c7983 */ /* 0x000ea80000300a00 */
[----:B------:R-:W-:Y:S04]  /*8d70*/  STG.E desc[UR24][R58.64+0x100], R18 ;  /* 0x000100123a007986 */ /* 0x000fe8000c101918 */
[----:B------:R-:W-:Y:S04]  /*8d80*/  STG.E desc[UR24][R58.64+0x180], R30 ;  /* 0x0001801e3a007986 */ /* 0x000fe8000c101918 */
[----:B------:R-:W2:Y:S04]  /*8d90*/  LDL.LU R56, [R1+0x208] ;  /* 0x0002080001387983 */ /* 0x000ea80000300800 */
[----:B------:R1:W-:Y:S04]  /*8da0*/  STG.E desc[UR24][R52.64], R2 ;  /* 0x0000000234007986 */ /* 0x0003e8000c101918 */
[----:B------:R-:W2:Y:S04]  /*8db0*/  LDL.LU.64 R62, [R1+0x310] ;  /* 0x00031000013e7983 */ /* 0x000ea80000300a00 */
[----:B------:R-:W-:Y:S04]  /*8dc0*/  STG.E desc[UR24][R52.64+0x80], R83 ;  /* 0x0000805334007986 */ /* 0x000fe8000c101918 */
[----:B0-----:R-:W2:Y:S04]  /*8dd0*/  LDL.LU R57, [R1+0x4ec] ;  /* 0x0004ec0001397983 */ /* 0x001ea80000300800 */
[----:B------:R-:W-:Y:S04]  /*8de0*/  STG.E desc[UR24][R52.64+0x100], R19 ;  /* 0x0001001334007986 */ /* 0x000fe8000c101918 */
[----:B-1----:R-:W2:Y:S04]  /*8df0*/  LDL.LU R2, [R1+0x20c] ;  /* 0x00020c0001027983 */ /* 0x002ea80000300800 */
[----:B------:R0:W-:Y:S04]  /*8e00*/  STG.E desc[UR24][R52.64+0x180], R31 ;  /* 0x0001801f34007986 */ /* 0x0001e8000c101918 */
[----:B------:R-:W2:Y:S04]  /*8e10*/  LDL.LU.64 R58, [R1+0x308] ;  /* 0x00030800013a7983 */ /* 0x000ea80000300a00 */
[----:B0-----:R-:W2:Y:S04]  /*8e20*/  LDL.LU.64 R52, [R1+0x300] ;  /* 0x0003000001347983 */ /* 0x001ea80000300a00 */
[----:B-----5:R-:W-:Y:S04]  /*8e30*/  STG.E desc[UR24][R122.64], R54 ;  /* 0x000000367a007986 */ /* 0x020fe8000c101918 */
[----:B------:R-:W-:Y:S04]  /*8e40*/  STG.E desc[UR24][R122.64+0x80], R76 ;  /* 0x0000804c7a007986 */ /* 0x000fe8000c101918 */
[----:B------:R-:W-:Y:S04]  /*8e50*/  STG.E desc[UR24][R122.64+0x100], R12 ;  /* 0x0001000c7a007986 */ /* 0x000fe8000c101918 */
[----:B------:R-:W-:Y:S04]  /*8e60*/  STG.E desc[UR24][R122.64+0x180], R24 ;  /* 0x000180187a007986 */ /* 0x000fe8000c101918 */
[----:B---3--:R-:W-:Y:S04]  /*8e70*/  STG.E desc[UR24][R48.64], R55 ;  /* 0x0000003730007986 */ /* 0x008fe8000c101918 */
[----:B------:R-:W-:Y:S04]  /*8e80*/  STG.E desc[UR24][R48.64+0x80], R77 ;  /* 0x0000804d30007986 */ /* 0x000fe8000c101918 */
[----:B------:R-:W-:Y:S04]  /*8e90*/  STG.E desc[UR24][R48.64+0x100], R13 ;  /* 0x0001000d30007986 */ /* 0x000fe8000c101918 */
[----:B------:R0:W-:Y:S04]  /*8ea0*/  STG.E desc[UR24][R48.64+0x180], R25 ;  /* 0x0001801930007986 */ /* 0x0001e8000c101918 */
[----:B0-----:R-:W3:Y:S04]  /*8eb0*/  LDL.LU R48, [R1+0x4e8] ;  /* 0x0004e80001307983 */ /* 0x001ee80000300800 */
[----:B------:R-:W3:Y:S04]  /*8ec0*/  LDL.LU.64 R54, [R1+0x2f8] ;  /* 0x0002f80001367983 */ /* 0x000ee80000300a00 */
[----:B----4-:R-:W-:Y:S04]  /*8ed0*/  STG.E desc[UR24][R124.64], R50 ;  /* 0x000000327c007986 */ /* 0x010fe8000c101918 */
[----:B------:R-:W-:Y:S04]  /*8ee0*/  STG.E desc[UR24][R124.64+0x80], R78 ;  /* 0x0000804e7c007986 */ /* 0x000fe8000c101918 */
[----:B------:R-:W-:Y:S04]  /*8ef0*/  STG.E desc[UR24][R124.64+0x100], R14 ;  /* 0x0001000e7c007986 */ /* 0x000fe8000c101918 */
[----:B------:R-:W-:Y:S04]  /*8f00*/  STG.E desc[UR24][R124.64+0x180], R26 ;  /* 0x0001801a7c007986 */ /* 0x000fe8000c101918 */
[----:B------:R0:W-:Y:S04]  /*8f10*/  STG.E desc[UR24][R120.64], R51 ;  /* 0x0000003378007986 */ /* 0x0001e8000c101918 */
[----:B------:R-:W-:Y:S04]  /*8f20*/  STG.E desc[UR24][R120.64+0x80], R79 ;  /* 0x0000804f78007986 */ /* 0x000fe8000c101918 */
[----:B------:R-:W-:Y:S04]  /*8f30*/  STG.E desc[UR24][R120.64+0x100], R15 ;  /* 0x0001000f78007986 */ /* 0x000fe8000c101918 */
[----:B------:R-:W-:Y:S04]  /*8f40*/  STG.E desc[UR24][R120.64+0x180], R27 ;  /* 0x0001801b78007986 */ /* 0x000fe8000c101918 */
[----:B------:R-:W-:Y:S04]  /*8f50*/  STG.E desc[UR24][R64.64], R66 ;  /* 0x0000004240007986 */ /* 0x000fe8000c101918 */
[----:B------:R-:W-:Y:S04]  /*8f60*/  STG.E desc[UR24][R64.64+0x80], R72 ;  /* 0x0000804840007986 */ /* 0x000fe8000c101918 */
[----:B------:R-:W-:Y:S04]  /*8f70*/  STG.E desc[UR24][R64.64+0x100], R8 ;  /* 0x0001000840007986 */ /* 0x000fe8000c101918 */
[----:B------:R-:W-:Y:S04]  /*8f80*/  STG.E desc[UR24][R64.64+0x180], R36 ;  /* 0x0001802440007986 */ /* 0x000fe8000c101918 */
[----:B--2---:R-:W-:Y:S04]  /*8f90*/  STG.E desc[UR24][R60.64], R67 ;  /* 0x000000433c007986 */ /* 0x004fe8000c101918 */
[----:B------:R-:W-:Y:S04]  /*8fa0*/  STG.E desc[UR24][R60.64+0x80], R73 ;  /* 0x000080493c007986 */ /* 0x000fe8000c101918 */
[----:B------:R-:W-:Y:S04]  /*8fb0*/  STG.E desc[UR24][R60.64+0x100], R9 ;  /* 0x000100093c007986 */ /* 0x000fe8000c101918 */
[----:B------:R-:W-:Y:S04]  /*8fc0*/  STG.E desc[UR24][R60.64+0x180], R37 ;  /* 0x000180253c007986 */ /* 0x000fe8000c101918 */
[----:B0-----:R-:W2:Y:S04]  /*8fd0*/  LDL.LU.64 R50, [R1+0x2f0] ;  /* 0x0002f00001327983 */ /* 0x001ea80000300a00 */
[----:B------:R-:W-:Y:S04]  /*8fe0*/  STG.E desc[UR24][R62.64], R56 ;  /* 0x000000383e007986 */ /* 0x000fe8000c101918 */
[----:B------:R-:W-:Y:S04]  /*8ff0*/  STG.E desc[UR24][R62.64+0x80], R74 ;  /* 0x0000804a3e007986 */ /* 0x000fe8000c101918 */
[----:B------:R-:W-:Y:S04]  /*9000*/  STG.E desc[UR24][R62.64+0x100], R10 ;  /* 0x0001000a3e007986 */ /* 0x000fe8000c101918 */
[----:B------:R-:W-:Y:S01]  /*9010*/  STG.E desc[UR24][R62.64+0x180], R38 ;  /* 0x000180263e007986 */ /* 0x000fe2000c101918 */
[----:B------:R-:W-:-:S03]  /*9020*/  IMAD.X R53, RZ, RZ, R57, P2 ;  /* 0x000000ffff357224 */ /* 0x000fc600010e0639 */
[----:B------:R-:W-:Y:S04]  /*9030*/  STG.E desc[UR24][R58.64], R2 ;  /* 0x000000023a007986 */ /* 0x000fe8000c101918 */
[----:B------:R-:W4:Y:S04]  /*9040*/  LDL.LU R49, [R1+0x1f8] ;  /* 0x0001f80001317983 */ /* 0x000f280000300800 */
[----:B------:R-:W-:Y:S04]  /*9050*/  STG.E desc[UR24][R58.64+0x80], R75 ;  /* 0x0000804b3a007986 */ /* 0x000fe8000c101918 */
[----:B------:R-:W-:Y:S04]  /*9060*/  STG.E desc[UR24][R58.64+0x100], R11 ;  /* 0x0001000b3a007986 */ /* 0x000fe8000c101918 */
[----:B------:R-:W-:Y:S04]  /*9070*/  STG.E desc[UR24][R58.64+0x180], R39 ;  /* 0x000180273a007986 */ /* 0x000fe8000c101918 */
[----:B------:R0:W-:Y:S04]  /*9080*/  STG.E desc[UR24][R52.64], R164 ;  /* 0x000000a434007986 */ /* 0x0001e8000c101918 */
[----:B0-----:R-:W5:Y:S01]  /*9090*/  LDL.LU R164, [R1+0x508] ;  /* 0x0005080001a47983 */ /* 0x001f620000300800 */
[----:B------:R-:W0:Y:S01]  /*90a0*/  S2R R0, SR_TID.X ;  /* 0x0000000000007919 */ /* 0x000e220000002100 */
[----:B------:R-:W1:Y:S02]  /*90b0*/  S2R R2, SR_TID.X ;  /* 0x0000000000027919 */ /* 0x000e640000002100 */
[----:B------:R-:W-:Y:S01]  /*90c0*/  STG.E desc[UR24][R52.64+0x80], R68 ;  /* 0x0000804434007986 */ /* 0x000fe2000c101918 */
[----:B0-----:R-:W-:-:S04]  /*90d0*/  SHF.R.U32.HI R59, RZ, 0x5, R0 ;  /* 0x00000005ff3b7819 */ /* 0x001fc80000011600 */
[----:B------:R-:W-:Y:S02]  /*90e0*/  SGXT.U32 R59, R59, 0x2 ;  /* 0x000000023b3b781a */ /* 0x000fe40000000000 */
[----:B-1----:R-:W-:Y:S02]  /*90f0*/  SHF.R.U32.HI R2, RZ, 0x5, R2 ;  /* 0x00000005ff027819 */ /* 0x002fe40000011602 */
[----:B------:R-:W-:Y:S02]  /*9100*/  LOP3.LUT R59, R59, 0xf8, RZ, 0xfc, !PT ;  /* 0x000000f83b3b7812 */ /* 0x000fe400078efcff */
[----:B------:R-:W-:-:S03]  /*9110*/  SGXT.U32 R2, R2, 0x2 ;  /* 0x000000020202781a */ /* 0x000fc60000000000 */
[----:B------:R-:W-:Y:S01]  /*9120*/  IMAD.SHL.U32 R0, R59, 0x80, RZ ;  /* 0x000000803b007824 */ /* 0x000fe200078e00ff */
[----:B------:R-:W-:-:S04]  /*9130*/  LOP3.LUT R2, R2, 0xfc, RZ, 0xfc, !PT ;  /* 0x000000fc02027812 */ /* 0x000fc800078efcff */
[----:B------:R-:W-:Y:S01]  /*9140*/  LEA.HI.X R0, R0, UR29, RZ, 0x2, P4 ;  /* 0x0000001d00007c11 */ /* 0x000fe2000a0f14ff */
[----:B------:R-:W-:Y:S01]  /*9150*/  IMAD.SHL.U32 R2, R2, 0x80, RZ ;  /* 0x0000008002027824 */ /* 0x000fe200078e00ff */
[----:B------:R-:W-:Y:S04]  /*9160*/  STG.E desc[UR24][R52.64+0x100], R4 ;  /* 0x0001000434007986 */ /* 0x000fe8000c101918 */
[----:B------:R-:W-:Y:S01]  /*9170*/  LEA.HI.X R2, R2, UR11, RZ, 0x2, P3 ;  /* 0x0000000b02027c11 */ /* 0x000fe200098f14ff */
[----:B------:R-:W-:Y:S01]  /*9180*/  STG.E desc[UR24][R52.64+0x180], R40 ;  /* 0x0001802834007986 */ /* 0x000fe2000c101918 */
[----:B---3--:R-:W-:-:S05]  /*9190*/  IMAD.X R55, RZ, RZ, R48, P0 ;  /* 0x000000ffff377224 */ /* 0x008fca00000e0630 */
[----:B------:R0:W-:Y:S04]  /*91a0*/  STG.E desc[UR24][R54.64], R165 ;  /* 0x000000a536007986 */ /* 0x0001e8000c101918 */
[----:B------:R1:W-:Y:S04]  /*91b0*/  STG.E desc[UR24][R54.64+0x80], R69 ;  /* 0x0000804536007986 */ /* 0x0003e8000c101918 */
[----:B------:R1:W-:Y:S04]  /*91c0*/  STG.E desc[UR24][R54.64+0x100], R5 ;  /* 0x0001000536007986 */ /* 0x0003e8000c101918 */
[----:B------:R1:W-:Y:S01]  /*91d0*/  STG.E desc[UR24][R54.64+0x180], R41 ;  /* 0x0001802936007986 */ /* 0x0003e2000c101918 */
[----:B0-----:R-:W-:-:S02]  /*91e0*/  IMAD.X R165, RZ, RZ, R2, P5 ;  /* 0x000000ffffa57224 */ /* 0x001fc400028e0602 */
[----:B--2---:R-:W-:-:S05]  /*91f0*/  IMAD.X R51, RZ, RZ, R0, P6 ;  /* 0x000000ffff337224 */ /* 0x004fca00030e0600 */
[----:B----4-:R1:W-:Y:S04]  /*9200*/  STG.E desc[UR24][R50.64], R49 ;  /* 0x0000003132007986 */ /* 0x0103e8000c101918 */
[----:B------:R1:W-:Y:S04]  /*9210*/  STG.E desc[UR24][R50.64+0x80], R70 ;  /* 0x0000804632007986 */ /* 0x0003e8000c101918 */
[----:B------:R1:W-:Y:S04]  /*9220*/  STG.E desc[UR24][R50.64+0x100], R6 ;  /* 0x0001000632007986 */ /* 0x0003e8000c101918 */
[----:B------:R1:W-:Y:S04]  /*9230*/  STG.E desc[UR24][R50.64+0x180], R42 ;  /* 0x0001802a32007986 */ /* 0x0003e8000c101918 */
[----:B-----5:R1:W-:Y:S04]  /*9240*/  STG.E desc[UR24][R164.64], R3 ;  /* 0x00000003a4007986 */ /* 0x0203e8000c101918 */
[----:B------:R1:W-:Y:S04]  /*9250*/  STG.E desc[UR24][R164.64+0x80], R71 ;  /* 0x00008047a4007986 */ /* 0x0003e8000c101918 */
[----:B------:R1:W-:Y:S04]  /*9260*/  STG.E desc[UR24][R164.64+0x100], R7 ;  /* 0x00010007a4007986 */ /* 0x0003e8000c101918 */
[----:B------:R1:W-:Y:S01]  /*9270*/  STG.E desc[UR24][R164.64+0x180], R43 ;  /* 0x0001802ba4007986 */ /* 0x0003e2000c101918 */
[----:B------:R-:W-:Y:S06]  /*9280*/  BAR.SYNC.DEFER_BLOCKING 0x0 ;  /* 0x0000000000007b1d */ /* 0x000fec0000010000 */
[----:B------:R-:W-:Y:S05]  /*9290*/  @P1 BRA `(.L_x_8) ;  /* 0x00000000009c1947 */ /* 0x000fea0003800000 */
[----:B------:R-:W-:Y:S01]  /*92a0*/  NOP ;  /* 0x0000000000007918 */ /* 0x000fe20000000000 */
[----:B------:R-:W-:Y:S01]  /*92b0*/  UMOV UR4, 0x50 ;  /* 0x0000005000047882 */ /* 0x000fe20000000000 */
[----:B------:R-:W-:Y:S01]  /*92c0*/  IMAD.U32 R0, RZ, RZ, UR26 ;  /* 0x0000001aff007e24 */ /* 0x000fe2000f8e00ff */
[----:B------:R-:W-:Y:S01]  /*92d0*/  ULEA UR20, UR20, UR4, 0x18 ;  /* 0x0000000414147291 */ /* 0x000fe2000f8ec0ff */
[----:B-1----:R-:W-:Y:S02]  /*92e0*/  IMAD.MOV.U32 R3, RZ, RZ, 0xff ;  /* 0x000000ffff037424 */ /* 0x002fe400078e00ff */
[----:B------:R-:W-:Y:S01]  /*92f0*/  IMAD.MOV.U32 R7, RZ, RZ, 0x1 ;  /* 0x00000001ff077424 */ /* 0x000fe200078e00ff */
[----:B------:R-:W-:-:S04]  /*9300*/  LOP3.LUT R0, R0, 0xffff, RZ, 0xc0, !PT ;  /* 0x0000ffff00007812 */ /* 0x000fc800078ec0ff */
[----:B------:R-:W-:Y:S01]  /*9310*/  SHF.R.U32.HI R0, RZ, 0x5, R0 ;  /* 0x00000005ff007819 */ /* 0x000fe20000011600 */
[----:B------:R-:W0:Y:S04]  /*9320*/  LDS R5, [UR20] ;  /* 0x00000014ff057984 */ /* 0x000e280008000800 */
[----:B------:R-:W-:Y:S01]  /*9330*/  VIADD R2, R0, 0x10 ;  /* 0x0000001000027836 */ /* 0x000fe20000000000 */
[----:B------:R-:W-:-:S04]  /*9340*/  SHF.L.U32 R0, R3, R0, RZ ;  /* 0x0000000003007219 */ /* 0x000fc800000006ff */
[----:B------:R-:W-:-:S04]  /*9350*/  SHF.L.U32 R3, R7, R2, RZ ;  /* 0x0000000207037219 */ /* 0x000fc800000006ff */
[----:B------:R-:W-:-:S04]  /*9360*/  LOP3.LUT R0, R3, R0, RZ, 0xfc, !PT ;  /* 0x0000000003007212 */ /* 0x000fc800078efcff */
[C---:B------:R-:W-:Y:S02]  /*9370*/  LOP3.LUT R2, R0.reuse, 0xffff, RZ, 0xc0, !PT ;  /* 0x0000ffff00027812 */ /* 0x040fe400078ec0ff */
[----:B0-----:R-:W-:-:S04]  /*9380*/  LOP3.LUT R3, R0, 0xffff, R5, 0x80, !PT ;  /* 0x0000ffff00037812 */ /* 0x001fc800078e8005 */
[----:B------:R-:W-:-:S13]  /*9390*/  ISETP.NE.AND P0, PT, R3, R2, PT ;  /* 0x000000020300720c */ /* 0x000fda0003f05270 */
[----:B------:R-:W-:Y:S05]  /*93a0*/  @P0 BRA `(.L_x_9) ;  /* 0x0000000000500947 */ /* 0x000fea0003800000 */
[----:B------:R-:W-:Y:S02]  /*93b0*/  SHF.R.U32.HI R5, RZ, 0x10, R5 ;  /* 0x00000010ff057819 */ /* 0x000fe40000011605 */
[----:B------:R-:W-:-:S04]  /*93c0*/  SHF.R.U32.HI R2, RZ, 0x10, R0 ;  /* 0x00000010ff027819 */ /* 0x000fc80000011600 */
[----:B------:R-:W-:-:S04]  /*93d0*/  LOP3.LUT R5, R5, R2, RZ, 0xc0, !PT ;  /* 0x0000000205057212 */ /* 0x000fc800078ec0ff */
[----:B------:R-:W-:-:S13]  /*93e0*/  ISETP.NE.AND P0, PT, R5, R2, PT ;  /* 0x000000020500720c */ /* 0x000fda0003f05270 */
[----:B------:R-:W-:Y:S05]  /*93f0*/  @P0 BRA `(.L_x_10) ;  /* 0x0000000000300947 */ /* 0x000fea0003800000 */
[----:B------:R-:W-:Y:S01]  /*9400*/  R2UR UR4, R0 ;  /* 0x00000000000472ca */ /* 0x000fe200000e0000 */
[----:B------:R-:W-:Y:S01]  /*9410*/  VOTEU.ANY UR5, UPT, PT ;  /* 0x0000000000057886 */ /* 0x000fe200038e0100 */
[----:B------:R-:W0:Y:S01]  /*9420*/  S2R R0, SR_LANEID ;  /* 0x0000000000007919 */ /* 0x000e220000000000 */
[----:B------:R-:W-:-:S10]  /*9430*/  UFLO.U32 UR5, UR5 ;  /* 0x00000005000572bd */ /* 0x000fd400080e0000 */
[----:B------:R-:W-:-:S06]  /*9440*/  ULOP3.LUT UR4, URZ, UR4, URZ, 0x33, !UPT ;  /* 0x00000004ff047292 */ /* 0x000fcc000f8e33ff */
[----:B------:R-:W-:-:S04]  /*9450*/  IMAD.U32 R2, RZ, RZ, UR4 ;  /* 0x00000004ff027e24 */ /* 0x000fc8000f8e00ff */
[----:B------:R-:W1:Y:S02]  /*9460*/  REDUX UR6, R2 ;  /* 0x00000000020673c4 */ /* 0x000e640000000000 */
[----:B------:R2:W-:Y:S01]  /*9470*/  UTCATOMSWS.AND URZ, UR4 ;  /* 0x0000000400ff79e3 */ /* 0x0005e20008000000 */
[----:B0-----:R-:W-:Y:S01]  /*9480*/  ISETP.EQ.U32.AND P0, PT, R0, UR5, PT ;  /* 0x0000000500007c0c */ /* 0x001fe2000bf02070 */
[----:B-1----:R-:W-:-:S12]  /*9490*/  IMAD.U32 R0, RZ, RZ, UR6 ;  /* 0x00000006ff007e24 */ /* 0x002fd8000f8e00ff */
[----:B------:R2:W-:Y:S01]  /*94a0*/  @P0 ATOMS.AND RZ, [UR20], R0 ;  /* 0x00000000ffff098c */ /* 0x0005e2000a800014 */
[----:B------:R-:W-:Y:S05]  /*94b0*/  BRA `(.L_x_8) ;  /* 0x0000000000147947 */ /* 0x000fea0003800000 */
.L_x_10:
[----:B------:R-:W-:-:S07]  /*94c0*/  MOV R2, 0x94e0 ;  /* 0x000094e000027802 */ /* 0x000fce0000000f00 */
[----:B------:R-:W-:Y:S05]  /*94d0*/  CALL.REL.NOINC `($__internal_0_$__cuda_sm10x_tcgen05_guardrail_trap_col_being_dealloced_not_returned_by_alloc) ;  /* 0x0000000000207944 */ /* 0x000fea0003c00000 */
[----:B------:R-:W-:Y:S05]  /*94e0*/  BRA `(.L_x_8) ;  /* 0x0000000000087947 */ /* 0x000fea0003800000 */
.L_x_9:
[----:B------:R-:W-:-:S07]  /*94f0*/  MOV R2, 0x9510 ;  /* 0x0000951000027802 */ /* 0x000fce0000000f00 */
[----:B------:R-:W-:Y:S05]  /*9500*/  CALL.REL.NOINC `($__internal_2_$__cuda_sm10x_tcgen05_guardrail_trap_unallocated_columns_being_dealloced) ;  /* 0x00000000002c7944 */ /* 0x000fea0003c00000 */
.L_x_8:
[----:B------:R-:W-:Y:S01]  /*9510*/  NOP ;  /* 0x0000000000007918 */ /* 0x000fe20000000000 */
[----:B--2---:R-:W-:Y:S05]  /*9520*/  EXIT ;  /* 0x000000000000794d */ /* 0x004fea0003800000 */
.L_x_7:
[----:B------:R-:W0:Y:S02]  /*9530*/  SYNCS.PHASECHK.TRANS64.TRYWAIT P0, [UR21+0x3000], RZ ;  /* 0x003000ffff0075a7 */ /* 0x000e240008001115 */
[----:B0-----:R-:W-:Y:S05]  /*9540*/  @!P0 BRA `(.L_x_7) ;  /* 0xfffffffc00f88947 */ /* 0x001fea000383ffff */
[----:B------:R-:W-:Y:S05]  /*9550*/  BRA `(.L_x_11) ;  /* 0xffffff9400007947 */ /* 0x000fea000383ffff */
        .weak           $__internal_0_$__cuda_sm10x_tcgen05_guardrail_trap_col_being_dealloced_not_returned_by_alloc
        .type           $__internal_0_$__cuda_sm10x_tcgen05_guardrail_trap_col_being_dealloced_not_returned_by_alloc,@function
        .size           $__internal_0_$__cuda_sm10x_tcgen05_guardrail_trap_col_being_dealloced_not_returned_by_alloc,($__internal_1_$__cuda_sm10x_tcgen05_guardrail_trap_phase_invalid_during_alloc - $__internal_0_$__cuda_sm10x_tcgen05_guardrail_trap_col_being_dealloced_not_returned_by_alloc)
$__internal_0_$__cuda_sm10x_tcgen05_guardrail_trap_col_being_dealloced_not_returned_by_alloc:
[----:B------:R-:W-:Y:S05]  /*9560*/  BPT.TRAP 0x1 ;  /* 0x000000040000795c */ /* 0x000fea0000300000 */
[----:B------:R-:W-:-:S04]  /*9570*/  IMAD.MOV.U32 R3, RZ, RZ, 0x0 ;  /* 0x00000000ff037424 */ /* 0x000fc800078e00ff */
[----:B------:R-:W-:Y:S05]  /*9580*/  RET.REL.NODEC R2 `(gluon_mma) ;  /* 0xffffff68029c7950 */ /* 0x000fea0003c3ffff */
        .weak           $__internal_1_$__cuda_sm10x_tcgen05_guardrail_trap_phase_invalid_during_alloc
        .type           $__internal_1_$__cuda_sm10x_tcgen05_guardrail_trap_phase_invalid_during_alloc,@function
        .size           $__internal_1_$__cuda_sm10x_tcgen05_guardrail_trap_phase_invalid_during_alloc,($__internal_2_$__cuda_sm10x_tcgen05_guardrail_trap_unallocated_columns_being_dealloced - $__internal_1_$__cuda_sm10x_tcgen05_guardrail_trap_phase_invalid_during_alloc)
$__internal_1_$__cuda_sm10x_tcgen05_guardrail_trap_phase_invalid_during_alloc:
[----:B------:R-:W-:Y:S05]  /*9590*/  BPT.TRAP 0x1 ;  /* 0x000000040000795c */ /* 0x000fea0000300000 */
[----:B------:R-:W-:-:S04]  /*95a0*/  IMAD.MOV.U32 R3, RZ, RZ, 0x0 ;  /* 0x00000000ff037424 */ /* 0x000fc800078e00ff */
[----:B------:R-:W-:Y:S05]  /*95b0*/  RET.REL.NODEC R2 `(gluon_mma) ;  /* 0xffffff6802907950 */ /* 0x000fea0003c3ffff */
        .weak           $__internal_2_$__cuda_sm10x_tcgen05_guardrail_trap_unallocated_columns_being_dealloced
        .type           $__internal_2_$__cuda_sm10x_tcgen05_guardrail_trap_unallocated_columns_being_dealloced,@function
        .size           $__internal_2_$__cuda_sm10x_tcgen05_guardrail_trap_unallocated_columns_being_dealloced,(.L_x_15 - $__internal_2_$__cuda_sm10x_tcgen05_guardrail_trap_unallocated_columns_being_dealloced)
$__internal_2_$__cuda_sm10x_tcgen05_guardrail_trap_unallocated_columns_being_dealloced:
[----:B------:R-:W-:Y:S05]  /*95c0*/  BPT.TRAP 0x1 ;  /* 0x000000040000795c */ /* 0x000fea0000300000 */
[----:B------:R-:W-:-:S04]  /*95d0*/  IMAD.MOV.U32 R3, RZ, RZ, 0x0 ;  /* 0x00000000ff037424 */ /* 0x000fc800078e00ff */
[----:B------:R-:W-:Y:S05]  /*95e0*/  RET.REL.NODEC R2 `(gluon_mma) ;  /* 0xffffff6802847950 */ /* 0x000fea0003c3ffff */
.L_x_12:
[----:B------:R-:W-:-:S00]  /*95f0*/  BRA `(.L_x_12) ;  /* 0xfffffffc00fc7947 */ /* 0x000fc0000383ffff */
[----:B------:R-:W-:-:S00]  /*9600*/  NOP ;  /* 0x0000000000007918 */ /* 0x000fc00000000000 */
[----:B------:R-:W-:-:S00]  /*9610*/  NOP ;  /* 0x0000000000007918 */ /* 0x000fc00000000000 */
[----:B------:R-:W-:-:S00]  /*9620*/  NOP ;  /* 0x0000000000007918 */ /* 0x000fc00000000000 */
[----:B------:R-:W-:-:S00]  /*9630*/  NOP ;  /* 0x0000000000007918 */ /* 0x000fc00000000000 */
[----:B------:R-:W-:-:S00]  /*9640*/  NOP ;  /* 0x0000000000007918 */ /* 0x000fc00000000000 */
[----:B------:R-:W-:-:S00]  /*9650*/  NOP ;  /* 0x0000000000007918 */ /* 0x000fc00000000000 */
[----:B------:R-:W-:-:S00]  /*9660*/  NOP ;  /* 0x0000000000007918 */ /* 0x000fc00000000000 */
[----:B------:R-:W-:-:S00]  /*9670*/  NOP ;  /* 0x0000000000007918 */ /* 0x000fc00000000000 */
.L_x_15:


//--------------------- .nv.shared.gluon_mma      --------------------------
	.section	.nv.shared.gluon_mma,"aw",@nobits
	.sectionflags	@""
	.align	16
	.zero		1024


//--------------------- .nv.shared.reserved.0     --------------------------
	.section	.nv.shared.reserved.0,"aw",@nobits
	.align	8
	.weak		__nv_reservedSMEM_offset_0_alias
	.size		__nv_reservedSMEM_offset_0_alias, 0, 64
	.other		__nv_reservedSMEM_offset_0_alias,@"STO_CUDA_RESERVED_SHARED STV_DEFAULT"
__nv_reservedSMEM_offset_0_alias:
	.zero		0
.nv.shared.reserved.0:
	.zero		64
	.weak		__nv_reservedSMEM_allocation_phase
	.type		__nv_reservedSMEM_allocation_phase,@object
	.size		__nv_reservedSMEM_allocation_phase,(.L_0 - __nv_reservedSMEM_allocation_phase)
__nv_reservedSMEM_allocation_phase:
	.zero		1
.L_0:
	.zero		7
	.weak		__nv_reservedSMEM_devtool_atexit_pc
	.type		__nv_reservedSMEM_devtool_atexit_pc,@object
	.size		__nv_reservedSMEM_devtool_atexit_pc,(__nv_reservedSMEM_allocation_mask - __nv_reservedSMEM_devtool_atexit_pc)
__nv_reservedSMEM_devtool_atexit_pc:
	.zero		8
	.weak		__nv_reservedSMEM_allocation_mask
	.type		__nv_reservedSMEM_allocation_mask,@object
	.size		__nv_reservedSMEM_allocation_mask,(.L_2 - __nv_reservedSMEM_allocation_mask)
__nv_reservedSMEM_allocation_mask:
	.zero		4
.L_2:


//--------------------- .nv.constant0.gluon_mma   --------------------------
	.section	.nv.constant0.gluon_mma,"a",@progbits
	.sectionflags	@""
	.align	4
.nv.constant0.gluon_mma:
	.zero		936


//--------------------- SYMBOLS --------------------------

	.type		.nv.reservedSmem.offset0,@object
	.size		.nv.reservedSmem.offset0,0x4
	.type		.nv.reservedSmem.cap,@object
	.size		.nv.reservedSmem.cap,0x4
